//
// Generated by NVIDIA NVVM Compiler
//
// Compiler Build ID: CL-36424714
// Cuda compilation tools, release 13.0, V13.0.88
// Based on NVVM 20.0.0
//

.version 9.0
.target sm_100
.address_size 64

	// .globl	_Z23ising_metropolis_kernelPiP17curandStateXORWOWfiS_S_
.global .align 4 .b8 precalc_xorwow_matrix[102400];
.global .align 4 .b8 precalc_xorwow_offset_matrix[102400];
.global .align 4 .b8 mrg32k3aM1[2304];
.global .align 4 .b8 mrg32k3aM2[2304];
.global .align 4 .b8 mrg32k3aM1SubSeq[2016];
.global .align 4 .b8 mrg32k3aM2SubSeq[2016];
.global .align 4 .b8 mrg32k3aM1Seq[2304];
.global .align 4 .b8 mrg32k3aM2Seq[2304];
.const .align 8 .b8 __cr_lgamma_table[72];

.visible .entry _Z23ising_metropolis_kernelPiP17curandStateXORWOWfiS_S_(
	.param .u64 .ptr .align 1 _Z23ising_metropolis_kernelPiP17curandStateXORWOWfiS_S__param_0,
	.param .u64 .ptr .align 1 _Z23ising_metropolis_kernelPiP17curandStateXORWOWfiS_S__param_1,
	.param .f32 _Z23ising_metropolis_kernelPiP17curandStateXORWOWfiS_S__param_2,
	.param .u32 _Z23ising_metropolis_kernelPiP17curandStateXORWOWfiS_S__param_3,
	.param .u64 .ptr .align 1 _Z23ising_metropolis_kernelPiP17curandStateXORWOWfiS_S__param_4,
	.param .u64 .ptr .align 1 _Z23ising_metropolis_kernelPiP17curandStateXORWOWfiS_S__param_5
)
{
	.reg .pred 	%p<9>;
	.reg .b32 	%r<97>;
	.reg .b32 	%f<20>;
	.reg .b64 	%rd<22>;
	.reg .b64 	%fd<2>;

	ld.param.u64 	%rd4, [_Z23ising_metropolis_kernelPiP17curandStateXORWOWfiS_S__param_1];
	ld.param.f32 	%f2, [_Z23ising_metropolis_kernelPiP17curandStateXORWOWfiS_S__param_2];
	ld.param.u32 	%r28, [_Z23ising_metropolis_kernelPiP17curandStateXORWOWfiS_S__param_3];
	ld.param.u64 	%rd5, [_Z23ising_metropolis_kernelPiP17curandStateXORWOWfiS_S__param_4];
	ld.param.u64 	%rd6, [_Z23ising_metropolis_kernelPiP17curandStateXORWOWfiS_S__param_5];
	mov.u32 	%r29, %ctaid.x;
	mov.u32 	%r30, %ntid.x;
	mov.u32 	%r31, %tid.x;
	mad.lo.s32 	%r1, %r29, %r30, %r31;
	mov.u32 	%r32, %ctaid.y;
	mov.u32 	%r33, %ntid.y;
	mov.u32 	%r34, %tid.y;
	mad.lo.s32 	%r35, %r32, %r33, %r34;
	setp.gt.s32 	%p1, %r1, 199;
	setp.gt.u32 	%p2, %r35, 199;
	or.pred  	%p3, %p1, %p2;
	@%p3 bra 	$L__BB0_6;
	add.s32 	%r3, %r1, %r35;
	shr.u32 	%r36, %r3, 31;
	add.s32 	%r37, %r3, %r36;
	and.b32  	%r38, %r37, -2;
	sub.s32 	%r39, %r3, %r38;
	setp.ne.s32 	%p4, %r39, %r28;
	@%p4 bra 	$L__BB0_6;
	ld.param.u64 	%rd21, [_Z23ising_metropolis_kernelPiP17curandStateXORWOWfiS_S__param_0];
	cvta.to.global.u64 	%rd7, %rd21;
	mul.lo.s32 	%r40, %r35, 200;
	mad.lo.s32 	%r41, %r35, 199, %r3;
	cvta.to.global.u64 	%rd8, %rd4;
	mul.wide.s32 	%rd9, %r41, 48;
	add.s64 	%rd1, %rd8, %rd9;
	ld.global.v2.u32 	{%r96, %r89}, [%rd1];
	ld.global.v2.u32 	{%r95, %r94}, [%rd1+8];
	ld.global.v2.u32 	{%r93, %r92}, [%rd1+16];
	ld.global.v2.u32 	{%r10, %r11}, [%rd1+24];
	ld.global.f32 	%f1, [%rd1+32];
	ld.global.f64 	%fd1, [%rd1+40];
	add.s32 	%r42, %r1, 199;
	mul.hi.s32 	%r43, %r42, 1374389535;
	shr.u32 	%r44, %r43, 31;
	shr.s32 	%r45, %r43, 6;
	add.s32 	%r46, %r45, %r44;
	mul.lo.s32 	%r47, %r46, 200;
	sub.s32 	%r48, %r42, %r47;
	add.s32 	%r49, %r48, %r40;
	add.s32 	%r50, %r1, 1;
	mul.hi.s32 	%r51, %r50, 1374389535;
	shr.u32 	%r52, %r51, 31;
	shr.s32 	%r53, %r51, 6;
	add.s32 	%r54, %r53, %r52;
	mul.lo.s32 	%r55, %r54, 200;
	sub.s32 	%r56, %r50, %r55;
	add.s32 	%r57, %r56, %r40;
	setp.eq.s32 	%p5, %r35, 0;
	add.s32 	%r58, %r40, -200;
	selp.b32 	%r59, 39800, %r58, %p5;
	add.s32 	%r60, %r59, %r1;
	setp.lt.u32 	%p6, %r35, 199;
	selp.b32 	%r61, 200, -39800, %p6;
	add.s32 	%r62, %r41, %r61;
	mul.wide.s32 	%rd10, %r41, 4;
	add.s64 	%rd2, %rd7, %rd10;
	ld.global.u32 	%r12, [%rd2];
	mul.wide.s32 	%rd11, %r49, 4;
	add.s64 	%rd12, %rd7, %rd11;
	ld.global.u32 	%r63, [%rd12];
	mul.wide.s32 	%rd13, %r57, 4;
	add.s64 	%rd14, %rd7, %rd13;
	ld.global.u32 	%r64, [%rd14];
	add.s32 	%r65, %r64, %r63;
	mul.wide.s32 	%rd15, %r60, 4;
	add.s64 	%rd16, %rd7, %rd15;
	ld.global.u32 	%r66, [%rd16];
	add.s32 	%r67, %r65, %r66;
	mul.wide.s32 	%rd17, %r62, 4;
	add.s64 	%rd18, %rd7, %rd17;
	ld.global.u32 	%r68, [%rd18];
	add.s32 	%r69, %r67, %r68;
	mul.lo.s32 	%r70, %r12, %r69;
	shl.b32 	%r13, %r70, 1;
	setp.lt.s32 	%p7, %r13, 1;
	mov.u32 	%r91, %r92;
	mov.u32 	%r86, %r93;
	mov.u32 	%r87, %r94;
	mov.u32 	%r88, %r95;
	@%p7 bra 	$L__BB0_4;
	shr.u32 	%r71, %r89, 2;
	xor.b32  	%r72, %r71, %r89;
	shl.b32 	%r73, %r92, 4;
	shl.b32 	%r74, %r72, 1;
	xor.b32  	%r75, %r73, %r74;
	xor.b32  	%r76, %r75, %r92;
	xor.b32  	%r91, %r76, %r72;
	add.s32 	%r96, %r96, 362437;
	add.s32 	%r77, %r91, %r96;
	cvt.rn.f32.u32 	%f3, %r77;
	fma.rn.f32 	%f4, %f3, 0f2F800000, 0f2F000000;
	neg.f32 	%f5, %f2;
	cvt.rn.f32.u32 	%f6, %r13;
	mul.f32 	%f7, %f5, %f6;
	fma.rn.f32 	%f8, %f7, 0f3BBB989D, 0f3F000000;
	cvt.sat.f32.f32 	%f9, %f8;
	mov.f32 	%f10, 0f4B400001;
	mov.f32 	%f11, 0f437C0000;
	fma.rm.f32 	%f12, %f9, %f11, %f10;
	add.f32 	%f13, %f12, 0fCB40007F;
	neg.f32 	%f14, %f13;
	fma.rn.f32 	%f15, %f7, 0f3FB8AA3B, %f14;
	fma.rn.f32 	%f16, %f7, 0f32A57060, %f15;
	mov.b32 	%r78, %f12;
	shl.b32 	%r79, %r78, 23;
	mov.b32 	%f17, %r79;
	ex2.approx.ftz.f32 	%f18, %f16;
	mul.f32 	%f19, %f18, %f17;
	setp.geu.f32 	%p8, %f4, %f19;
	mov.u32 	%r86, %r92;
	mov.u32 	%r87, %r93;
	mov.u32 	%r88, %r94;
	mov.u32 	%r89, %r95;
	@%p8 bra 	$L__BB0_5;
$L__BB0_4:
	neg.s32 	%r80, %r12;
	st.global.u32 	[%rd2], %r80;
	cvta.to.global.u64 	%rd19, %rd5;
	atom.global.add.u32 	%r81, [%rd19], %r13;
	shl.b32 	%r82, %r12, 1;
	neg.s32 	%r83, %r82;
	cvta.to.global.u64 	%rd20, %rd6;
	atom.global.add.u32 	%r84, [%rd20], %r83;
	mov.u32 	%r92, %r86;
	mov.u32 	%r93, %r87;
	mov.u32 	%r94, %r88;
	mov.u32 	%r95, %r89;
$L__BB0_5:
	st.global.v2.u32 	[%rd1], {%r96, %r95};
	st.global.v2.u32 	[%rd1+8], {%r94, %r93};
	st.global.v2.u32 	[%rd1+16], {%r92, %r91};
	st.global.v2.u32 	[%rd1+24], {%r10, %r11};
	st.global.f32 	[%rd1+32], %f1;
	st.global.f64 	[%rd1+40], %fd1;
$L__BB0_6:
	ret;

}
	// .globl	_Z11init_curandP17curandStateXORWOWm
.visible .entry _Z11init_curandP17curandStateXORWOWm(
	.param .u64 .ptr .align 1 _Z11init_curandP17curandStateXORWOWm_param_0,
	.param .u64 _Z11init_curandP17curandStateXORWOWm_param_1
)
{
	.reg .pred 	%p<27>;
	.reg .b32 	%r<419>;
	.reg .b64 	%rd<19>;

	ld.param.u64 	%rd8, [_Z11init_curandP17curandStateXORWOWm_param_0];
	ld.param.u64 	%rd9, [_Z11init_curandP17curandStateXORWOWm_param_1];
	mov.u32 	%r184, %ctaid.x;
	mov.u32 	%r185, %ntid.x;
	mov.u32 	%r186, %tid.x;
	mad.lo.s32 	%r1, %r184, %r185, %r186;
	mov.u32 	%r187, %ctaid.y;
	mov.u32 	%r188, %ntid.y;
	mov.u32 	%r189, %tid.y;
	mad.lo.s32 	%r190, %r187, %r188, %r189;
	setp.gt.s32 	%p1, %r1, 199;
	setp.gt.u32 	%p2, %r190, 199;
	or.pred  	%p3, %p1, %p2;
	@%p3 bra 	$L__BB1_44;
	cvta.to.global.u64 	%rd10, %rd8;
	mad.lo.s32 	%r191, %r190, 200, %r1;
	cvt.s64.s32 	%rd18, %r191;
	mul.wide.s32 	%rd11, %r191, 48;
	add.s64 	%rd2, %rd10, %rd11;
	cvt.u32.u64 	%r192, %rd9;
	xor.b32  	%r193, %r192, -1429050551;
	mul.lo.s32 	%r194, %r193, 1099087573;
	{ .reg .b32 tmp; mov.b64 {tmp, %r195}, %rd9; }
	xor.b32  	%r196, %r195, -136515619;
	mul.lo.s32 	%r197, %r196, -1703105765;
	add.s32 	%r198, %r194, %r197;
	add.s32 	%r199, %r198, 6615241;
	add.s32 	%r200, %r194, 123456789;
	st.global.v2.u32 	[%rd2], {%r199, %r200};
	xor.b32  	%r201, %r194, 362436069;
	add.s32 	%r202, %r197, 521288629;
	st.global.v2.u32 	[%rd2+8], {%r201, %r202};
	xor.b32  	%r203, %r197, 88675123;
	add.s32 	%r204, %r194, 5783321;
	st.global.v2.u32 	[%rd2+16], {%r203, %r204};
	setp.eq.s32 	%p4, %r191, 0;
	@%p4 bra 	$L__BB1_43;
	mov.b32 	%r325, 0;
$L__BB1_3:
	and.b64  	%rd4, %rd18, 3;
	setp.eq.s64 	%p5, %rd4, 0;
	@%p5 bra 	$L__BB1_42;
	mul.wide.u32 	%rd12, %r325, 3200;
	mov.u64 	%rd13, precalc_xorwow_matrix;
	add.s64 	%rd5, %rd13, %rd12;
	cvt.u32.u64 	%r4, %rd4;
	mov.b32 	%r326, 0;
$L__BB1_5:
	mov.b32 	%r339, 0;
	mov.u32 	%r340, %r339;
	mov.u32 	%r341, %r339;
	mov.u32 	%r342, %r339;
	mov.u32 	%r343, %r339;
	mov.u32 	%r332, %r339;
$L__BB1_6:
	mul.wide.u32 	%rd14, %r332, 4;
	add.s64 	%rd15, %rd2, %rd14;
	ld.global.u32 	%r12, [%rd15+4];
	shl.b32 	%r13, %r332, 5;
	mov.b32 	%r338, 0;
$L__BB1_7:
	.pragma "nounroll";
	shr.u32 	%r209, %r12, %r338;
	and.b32  	%r210, %r209, 1;
	setp.eq.b32 	%p6, %r210, 1;
	not.pred 	%p7, %p6;
	add.s32 	%r211, %r13, %r338;
	mul.lo.s32 	%r212, %r211, 5;
	mul.wide.u32 	%rd16, %r212, 4;
	add.s64 	%rd6, %rd5, %rd16;
	@%p7 bra 	$L__BB1_9;
	ld.global.u32 	%r213, [%rd6];
	xor.b32  	%r343, %r343, %r213;
	ld.global.u32 	%r214, [%rd6+4];
	xor.b32  	%r342, %r342, %r214;
	ld.global.u32 	%r215, [%rd6+8];
	xor.b32  	%r341, %r341, %r215;
	ld.global.u32 	%r216, [%rd6+12];
	xor.b32  	%r340, %r340, %r216;
	ld.global.u32 	%r217, [%rd6+16];
	xor.b32  	%r339, %r339, %r217;
$L__BB1_9:
	and.b32  	%r219, %r209, 2;
	setp.eq.s32 	%p8, %r219, 0;
	@%p8 bra 	$L__BB1_11;
	ld.global.u32 	%r220, [%rd6+20];
	xor.b32  	%r343, %r343, %r220;
	ld.global.u32 	%r221, [%rd6+24];
	xor.b32  	%r342, %r342, %r221;
	ld.global.u32 	%r222, [%rd6+28];
	xor.b32  	%r341, %r341, %r222;
	ld.global.u32 	%r223, [%rd6+32];
	xor.b32  	%r340, %r340, %r223;
	ld.global.u32 	%r224, [%rd6+36];
	xor.b32  	%r339, %r339, %r224;
$L__BB1_11:
	and.b32  	%r226, %r209, 4;
	setp.eq.s32 	%p9, %r226, 0;
	@%p9 bra 	$L__BB1_13;
	ld.global.u32 	%r227, [%rd6+40];
	xor.b32  	%r343, %r343, %r227;
	ld.global.u32 	%r228, [%rd6+44];
	xor.b32  	%r342, %r342, %r228;
	ld.global.u32 	%r229, [%rd6+48];
	xor.b32  	%r341, %r341, %r229;
	ld.global.u32 	%r230, [%rd6+52];
	xor.b32  	%r340, %r340, %r230;
	ld.global.u32 	%r231, [%rd6+56];
	xor.b32  	%r339, %r339, %r231;
$L__BB1_13:
	and.b32  	%r233, %r209, 8;
	setp.eq.s32 	%p10, %r233, 0;
	@%p10 bra 	$L__BB1_15;
	ld.global.u32 	%r234, [%rd6+60];
	xor.b32  	%r343, %r343, %r234;
	ld.global.u32 	%r235, [%rd6+64];
	xor.b32  	%r342, %r342, %r235;
	ld.global.u32 	%r236, [%rd6+68];
	xor.b32  	%r341, %r341, %r236;
	ld.global.u32 	%r237, [%rd6+72];
	xor.b32  	%r340, %r340, %r237;
	ld.global.u32 	%r238, [%rd6+76];
	xor.b32  	%r339, %r339, %r238;
$L__BB1_15:
	and.b32  	%r240, %r209, 16;
	setp.eq.s32 	%p11, %r240, 0;
	@%p11 bra 	$L__BB1_17;
	ld.global.u32 	%r241, [%rd6+80];
	xor.b32  	%r343, %r343, %r241;
	ld.global.u32 	%r242, [%rd6+84];
	xor.b32  	%r342, %r342, %r242;
	ld.global.u32 	%r243, [%rd6+88];
	xor.b32  	%r341, %r341, %r243;
	ld.global.u32 	%r244, [%rd6+92];
	xor.b32  	%r340, %r340, %r244;
	ld.global.u32 	%r245, [%rd6+96];
	xor.b32  	%r339, %r339, %r245;
$L__BB1_17:
	and.b32  	%r247, %r209, 32;
	setp.eq.s32 	%p12, %r247, 0;
	@%p12 bra 	$L__BB1_19;
	ld.global.u32 	%r248, [%rd6+100];
	xor.b32  	%r343, %r343, %r248;
	ld.global.u32 	%r249, [%rd6+104];
	xor.b32  	%r342, %r342, %r249;
	ld.global.u32 	%r250, [%rd6+108];
	xor.b32  	%r341, %r341, %r250;
	ld.global.u32 	%r251, [%rd6+112];
	xor.b32  	%r340, %r340, %r251;
	ld.global.u32 	%r252, [%rd6+116];
	xor.b32  	%r339, %r339, %r252;
$L__BB1_19:
	and.b32  	%r254, %r209, 64;
	setp.eq.s32 	%p13, %r254, 0;
	@%p13 bra 	$L__BB1_21;
	ld.global.u32 	%r255, [%rd6+120];
	xor.b32  	%r343, %r343, %r255;
	ld.global.u32 	%r256, [%rd6+124];
	xor.b32  	%r342, %r342, %r256;
	ld.global.u32 	%r257, [%rd6+128];
	xor.b32  	%r341, %r341, %r257;
	ld.global.u32 	%r258, [%rd6+132];
	xor.b32  	%r340, %r340, %r258;
	ld.global.u32 	%r259, [%rd6+136];
	xor.b32  	%r339, %r339, %r259;
$L__BB1_21:
	and.b32  	%r261, %r209, 128;
	setp.eq.s32 	%p14, %r261, 0;
	@%p14 bra 	$L__BB1_23;
	ld.global.u32 	%r262, [%rd6+140];
	xor.b32  	%r343, %r343, %r262;
	ld.global.u32 	%r263, [%rd6+144];
	xor.b32  	%r342, %r342, %r263;
	ld.global.u32 	%r264, [%rd6+148];
	xor.b32  	%r341, %r341, %r264;
	ld.global.u32 	%r265, [%rd6+152];
	xor.b32  	%r340, %r340, %r265;
	ld.global.u32 	%r266, [%rd6+156];
	xor.b32  	%r339, %r339, %r266;
$L__BB1_23:
	and.b32  	%r268, %r209, 256;
	setp.eq.s32 	%p15, %r268, 0;
	@%p15 bra 	$L__BB1_25;
	ld.global.u32 	%r269, [%rd6+160];
	xor.b32  	%r343, %r343, %r269;
	ld.global.u32 	%r270, [%rd6+164];
	xor.b32  	%r342, %r342, %r270;
	ld.global.u32 	%r271, [%rd6+168];
	xor.b32  	%r341, %r341, %r271;
	ld.global.u32 	%r272, [%rd6+172];
	xor.b32  	%r340, %r340, %r272;
	ld.global.u32 	%r273, [%rd6+176];
	xor.b32  	%r339, %r339, %r273;
$L__BB1_25:
	and.b32  	%r275, %r209, 512;
	setp.eq.s32 	%p16, %r275, 0;
	@%p16 bra 	$L__BB1_27;
	ld.global.u32 	%r276, [%rd6+180];
	xor.b32  	%r343, %r343, %r276;
	ld.global.u32 	%r277, [%rd6+184];
	xor.b32  	%r342, %r342, %r277;
	ld.global.u32 	%r278, [%rd6+188];
	xor.b32  	%r341, %r341, %r278;
	ld.global.u32 	%r279, [%rd6+192];
	xor.b32  	%r340, %r340, %r279;
	ld.global.u32 	%r280, [%rd6+196];
	xor.b32  	%r339, %r339, %r280;
$L__BB1_27:
	and.b32  	%r282, %r209, 1024;
	setp.eq.s32 	%p17, %r282, 0;
	@%p17 bra 	$L__BB1_29;
	ld.global.u32 	%r283, [%rd6+200];
	xor.b32  	%r343, %r343, %r283;
	ld.global.u32 	%r284, [%rd6+204];
	xor.b32  	%r342, %r342, %r284;
	ld.global.u32 	%r285, [%rd6+208];
	xor.b32  	%r341, %r341, %r285;
	ld.global.u32 	%r286, [%rd6+212];
	xor.b32  	%r340, %r340, %r286;
	ld.global.u32 	%r287, [%rd6+216];
	xor.b32  	%r339, %r339, %r287;
$L__BB1_29:
	and.b32  	%r289, %r209, 2048;
	setp.eq.s32 	%p18, %r289, 0;
	@%p18 bra 	$L__BB1_31;
	ld.global.u32 	%r290, [%rd6+220];
	xor.b32  	%r343, %r343, %r290;
	ld.global.u32 	%r291, [%rd6+224];
	xor.b32  	%r342, %r342, %r291;
	ld.global.u32 	%r292, [%rd6+228];
	xor.b32  	%r341, %r341, %r292;
	ld.global.u32 	%r293, [%rd6+232];
	xor.b32  	%r340, %r340, %r293;
	ld.global.u32 	%r294, [%rd6+236];
	xor.b32  	%r339, %r339, %r294;
$L__BB1_31:
	and.b32  	%r296, %r209, 4096;
	setp.eq.s32 	%p19, %r296, 0;
	@%p19 bra 	$L__BB1_33;
	ld.global.u32 	%r297, [%rd6+240];
	xor.b32  	%r343, %r343, %r297;
	ld.global.u32 	%r298, [%rd6+244];
	xor.b32  	%r342, %r342, %r298;
	ld.global.u32 	%r299, [%rd6+248];
	xor.b32  	%r341, %r341, %r299;
	ld.global.u32 	%r300, [%rd6+252];
	xor.b32  	%r340, %r340, %r300;
	ld.global.u32 	%r301, [%rd6+256];
	xor.b32  	%r339, %r339, %r301;
$L__BB1_33:
	and.b32  	%r303, %r209, 8192;
	setp.eq.s32 	%p20, %r303, 0;
	@%p20 bra 	$L__BB1_35;
	ld.global.u32 	%r304, [%rd6+260];
	xor.b32  	%r343, %r343, %r304;
	ld.global.u32 	%r305, [%rd6+264];
	xor.b32  	%r342, %r342, %r305;
	ld.global.u32 	%r306, [%rd6+268];
	xor.b32  	%r341, %r341, %r306;
	ld.global.u32 	%r307, [%rd6+272];
	xor.b32  	%r340, %r340, %r307;
	ld.global.u32 	%r308, [%rd6+276];
	xor.b32  	%r339, %r339, %r308;
$L__BB1_35:
	and.b32  	%r310, %r209, 16384;
	setp.eq.s32 	%p21, %r310, 0;
	@%p21 bra 	$L__BB1_37;
	ld.global.u32 	%r311, [%rd6+280];
	xor.b32  	%r343, %r343, %r311;
	ld.global.u32 	%r312, [%rd6+284];
	xor.b32  	%r342, %r342, %r312;
	ld.global.u32 	%r313, [%rd6+288];
	xor.b32  	%r341, %r341, %r313;
	ld.global.u32 	%r314, [%rd6+292];
	xor.b32  	%r340, %r340, %r314;
	ld.global.u32 	%r315, [%rd6+296];
	xor.b32  	%r339, %r339, %r315;
$L__BB1_37:
	and.b32  	%r317, %r209, 32768;
	setp.eq.s32 	%p22, %r317, 0;
	@%p22 bra 	$L__BB1_39;
	ld.global.u32 	%r318, [%rd6+300];
	xor.b32  	%r343, %r343, %r318;
	ld.global.u32 	%r319, [%rd6+304];
	xor.b32  	%r342, %r342, %r319;
	ld.global.u32 	%r320, [%rd6+308];
	xor.b32  	%r341, %r341, %r320;
	ld.global.u32 	%r321, [%rd6+312];
	xor.b32  	%r340, %r340, %r321;
	ld.global.u32 	%r322, [%rd6+316];
	xor.b32  	%r339, %r339, %r322;
$L__BB1_39:
	add.s32 	%r338, %r338, 16;
	setp.ne.s32 	%p23, %r338, 32;
	@%p23 bra 	$L__BB1_7;
	mad.lo.s32 	%r323, %r332, -31, %r13;
	add.s32 	%r332, %r323, 1;
	setp.ne.s32 	%p24, %r332, 5;
	@%p24 bra 	$L__BB1_6;
	st.global.u32 	[%rd2+4], %r343;
	st.global.u32 	[%rd2+8], %r342;
	st.global.u32 	[%rd2+12], %r341;
	st.global.u32 	[%rd2+16], %r340;
	st.global.u32 	[%rd2+20], %r339;
	add.s32 	%r326, %r326, 1;
	setp.lt.u32 	%p25, %r326, %r4;
	@%p25 bra 	$L__BB1_5;
$L__BB1_42:
	shr.u64 	%rd7, %rd18, 2;
	add.s32 	%r325, %r325, 1;
	setp.gt.u64 	%p26, %rd18, 3;
	mov.u64 	%rd18, %rd7;
	@%p26 bra 	$L__BB1_3;
$L__BB1_43:
	mov.b32 	%r324, 0;
	st.global.v2.u32 	[%rd2+24], {%r324, %r324};
	st.global.u32 	[%rd2+32], %r324;
	mov.b64 	%rd17, 0;
	st.global.u64 	[%rd2+40], %rd17;
$L__BB1_44:
	ret;

}
	// .globl	_Z29calculate_initial_observablesPiS_S_
.visible .entry _Z29calculate_initial_observablesPiS_S_(
	.param .u64 .ptr .align 1 _Z29calculate_initial_observablesPiS_S__param_0,
	.param .u64 .ptr .align 1 _Z29calculate_initial_observablesPiS_S__param_1,
	.param .u64 .ptr .align 1 _Z29calculate_initial_observablesPiS_S__param_2
)
{
	.reg .pred 	%p<8>;
	.reg .b32 	%r<34>;
	.reg .b64 	%rd<20>;

	ld.param.u64 	%rd5, [_Z29calculate_initial_observablesPiS_S__param_0];
	ld.param.u64 	%rd6, [_Z29calculate_initial_observablesPiS_S__param_1];
	ld.param.u64 	%rd4, [_Z29calculate_initial_observablesPiS_S__param_2];
	cvta.to.global.u64 	%rd1, %rd6;
	cvta.to.global.u64 	%rd2, %rd5;
	mov.u32 	%r5, %ctaid.x;
	mov.u32 	%r6, %ntid.x;
	mov.u32 	%r7, %tid.x;
	mad.lo.s32 	%r1, %r5, %r6, %r7;
	mov.u32 	%r8, %ctaid.y;
	mov.u32 	%r9, %ntid.y;
	mov.u32 	%r10, %tid.y;
	mad.lo.s32 	%r11, %r8, %r9, %r10;
	setp.gt.s32 	%p1, %r1, 199;
	setp.gt.u32 	%p2, %r11, 199;
	or.pred  	%p3, %p1, %p2;
	@%p3 bra 	$L__BB2_10;
	mul.lo.s32 	%r3, %r11, 200;
	add.s32 	%r4, %r3, %r1;
	setp.gt.s32 	%p4, %r1, 198;
	mul.wide.s32 	%rd7, %r4, 4;
	add.s64 	%rd3, %rd2, %rd7;
	@%p4 bra 	$L__BB2_3;
	ld.global.u32 	%r12, [%rd3];
	ld.global.u32 	%r13, [%rd3+4];
	mul.lo.s32 	%r14, %r12, %r13;
	neg.s32 	%r15, %r14;
	atom.global.add.u32 	%r16, [%rd1], %r15;
$L__BB2_3:
	setp.gt.u32 	%p5, %r11, 198;
	@%p5 bra 	$L__BB2_5;
	ld.global.u32 	%r17, [%rd3];
	cvt.u64.u32 	%rd8, %r3;
	cvt.s64.s32 	%rd9, %r1;
	add.s64 	%rd10, %rd9, %rd8;
	shl.b64 	%rd11, %rd10, 2;
	add.s64 	%rd12, %rd2, %rd11;
	ld.global.u32 	%r18, [%rd12+800];
	mul.lo.s32 	%r19, %r17, %r18;
	neg.s32 	%r20, %r19;
	atom.global.add.u32 	%r21, [%rd1], %r20;
$L__BB2_5:
	setp.ne.s32 	%p6, %r1, 199;
	@%p6 bra 	$L__BB2_7;
	mul.wide.u32 	%rd13, %r4, 4;
	add.s64 	%rd14, %rd2, %rd13;
	ld.global.u32 	%r22, [%rd14];
	mul.wide.u32 	%rd15, %r3, 4;
	add.s64 	%rd16, %rd2, %rd15;
	ld.global.u32 	%r23, [%rd16];
	mul.lo.s32 	%r24, %r22, %r23;
	neg.s32 	%r25, %r24;
	atom.global.add.u32 	%r26, [%rd1], %r25;
$L__BB2_7:
	setp.ne.s32 	%p7, %r11, 199;
	@%p7 bra 	$L__BB2_9;
	ld.global.u32 	%r27, [%rd3];
	mul.wide.s32 	%rd17, %r1, 4;
	add.s64 	%rd18, %rd2, %rd17;
	ld.global.u32 	%r28, [%rd18];
	mul.lo.s32 	%r29, %r27, %r28;
	neg.s32 	%r30, %r29;
	atom.global.add.u32 	%r31, [%rd1], %r30;
$L__BB2_9:
	ld.global.u32 	%r32, [%rd3];
	cvta.to.global.u64 	%rd19, %rd4;
	atom.global.add.u32 	%r33, [%rd19], %r32;
$L__BB2_10:
	ret;

}


// ===== COMPILED SASS (sm_100) =====

	.target	sm_100

	.elftype	@"ET_EXEC"


//--------------------- .note.nv.tkinfo           --------------------------
	.section	.note.nv.tkinfo,"",@"SHT_NOTE"
	.sectionflags	@"SHF_NOTE_NV_TKINFO"
	.tkinfo
        /*0018*/ 	.word	0x00000002
        /*0030*/ 	.string	""
        /*0030*/ 	.string	"ptxas"
        /*0030*/ 	.string	"Cuda compilation tools, release 13.0, V13.0.88"
        /*0030*/ 	.string	"Build cuda_13.0.r13.0/compiler.36424714_0"
        /*0030*/ 	.string	"-arch sm_100 -m 64 "



//--------------------- .note.nv.cuinfo           --------------------------
	.section	.note.nv.cuinfo,"",@"SHT_NOTE"
	.sectionflags	@"SHF_NOTE_NV_CUINFO"
        /*0018*/ 	.short	0x0002
        /*001a*/ 	.short	0x0064
        /*001c*/ 	.short	0x0082
	.zero		2


//--------------------- .nv.info                  --------------------------
	.section	.nv.info,"",@"SHT_CUDA_INFO"
	.align	4


	//----- nvinfo : EIATTR_REGCOUNT
	.align		4
        /*0000*/ 	.byte	0x04, 0x2f
        /*0002*/ 	.short	(.L_10 - .L_9)
	.align		4
.L_9:
        /*0004*/ 	.word	index@(_Z23ising_metropolis_kernelPiP17curandStateXORWOWfiS_S_)
        /*0008*/ 	.word	0x00000020


	//----- nvinfo : EIATTR_FRAME_SIZE
	.align		4
.L_10:
        /*000c*/ 	.byte	0x04, 0x11
        /*000e*/ 	.short	(.L_12 - .L_11)
	.align		4
.L_11:
        /*0010*/ 	.word	index@(_Z23ising_metropolis_kernelPiP17curandStateXORWOWfiS_S_)
        /*0014*/ 	.word	0x00000000


	//----- nvinfo : EIATTR_REGCOUNT
	.align		4
.L_12:
        /*0018*/ 	.byte	0x04, 0x2f
        /*001a*/ 	.short	(.L_14 - .L_13)
	.align		4
.L_13:
        /*001c*/ 	.word	index@(_Z11init_curandP17curandStateXORWOWm)
        /*0020*/ 	.word	0x0000001f


	//----- nvinfo : EIATTR_FRAME_SIZE
	.align		4
.L_14:
        /*0024*/ 	.byte	0x04, 0x11
        /*0026*/ 	.short	(.L_16 - .L_15)
	.align		4
.L_15:
        /*0028*/ 	.word	index@(_Z11init_curandP17curandStateXORWOWm)
        /*002c*/ 	.word	0x00000000


	//----- nvinfo : EIATTR_REGCOUNT
	.align		4
.L_16:
        /*0030*/ 	.byte	0x04, 0x2f
        /*0032*/ 	.short	(.L_18 - .L_17)
	.align		4
.L_17:
        /*0034*/ 	.word	index@(_Z29calculate_initial_observablesPiS_S_)
        /*0038*/ 	.word	0x00000012


	//----- nvinfo : EIATTR_FRAME_SIZE
	.align		4
.L_18:
        /*003c*/ 	.byte	0x04, 0x11
        /*003e*/ 	.short	(.L_20 - .L_19)
	.align		4
.L_19:
        /*0040*/ 	.word	index@(_Z29calculate_initial_observablesPiS_S_)
        /*0044*/ 	.word	0x00000000


	//----- nvinfo : EIATTR_MIN_STACK_SIZE
	.align		4
.L_20:
        /*0048*/ 	.byte	0x04, 0x12
        /*004a*/ 	.short	(.L_22 - .L_21)
	.align		4
.L_21:
        /*004c*/ 	.word	index@(_Z29calculate_initial_observablesPiS_S_)
        /*0050*/ 	.word	0x00000000


	//----- nvinfo : EIATTR_MIN_STACK_SIZE
	.align		4
.L_22:
        /*0054*/ 	.byte	0x04, 0x12
        /*0056*/ 	.short	(.L_24 - .L_23)
	.align		4
.L_23:
        /*0058*/ 	.word	index@(_Z11init_curandP17curandStateXORWOWm)
        /*005c*/ 	.word	0x00000000


	//----- nvinfo : EIATTR_MIN_STACK_SIZE
	.align		4
.L_24:
        /*0060*/ 	.byte	0x04, 0x12
        /*0062*/ 	.short	(.L_26 - .L_25)
	.align		4
.L_25:
        /*0064*/ 	.word	index@(_Z23ising_metropolis_kernelPiP17curandStateXORWOWfiS_S_)
        /*0068*/ 	.word	0x00000000
.L_26:


//--------------------- .nv.compat                --------------------------
	.section	.nv.compat,"",@"SHT_CUDA_COMPAT_INFO"
	.align	4
        /*0000*/ 	.byte	0x02, 0x09, 0x00, 0x00, 0x02, 0x02, 0x01, 0x00, 0x02, 0x05, 0x05, 0x00, 0x03, 0x07, 0x01, 0x01
        /*0010*/ 	.byte	0x02, 0x03, 0x00, 0x00, 0x02, 0x06, 0x01, 0x00, 0x04, 0x0b, 0x08, 0x00, 0x09, 0x00, 0x00, 0x00
        /*0020*/ 	.byte	0x00, 0x00, 0x00, 0x00


//--------------------- .nv.info._Z29calculate_initial_observablesPiS_S_ --------------------------
	.section	.nv.info._Z29calculate_initial_observablesPiS_S_,"",@"SHT_CUDA_INFO"
	.sectionflags	@""
	.align	4


	//----- nvinfo : EIATTR_CUDA_API_VERSION
	.align		4
        /*0000*/ 	.byte	0x04, 0x37
        /*0002*/ 	.short	(.L_28 - .L_27)
.L_27:
        /*0004*/ 	.word	0x00000082


	//----- nvinfo : EIATTR_KPARAM_INFO
	.align		4
.L_28:
        /*0008*/ 	.byte	0x04, 0x17
        /*000a*/ 	.short	(.L_30 - .L_29)
.L_29:
        /*000c*/ 	.word	0x00000000
        /*0010*/ 	.short	0x0002
        /*0012*/ 	.short	0x0010
        /*0014*/ 	.byte	0x00, 0xf5, 0x21, 0x00


	//----- nvinfo : EIATTR_KPARAM_INFO
	.align		4
.L_30:
        /*0018*/ 	.byte	0x04, 0x17
        /*001a*/ 	.short	(.L_32 - .L_31)
.L_31:
        /*001c*/ 	.word	0x00000000
        /*0020*/ 	.short	0x0001
        /*0022*/ 	.short	0x0008
        /*0024*/ 	.byte	0x00, 0xf5, 0x21, 0x00


	//----- nvinfo : EIATTR_KPARAM_INFO
	.align		4
.L_32:
        /*0028*/ 	.byte	0x04, 0x17
        /*002a*/ 	.short	(.L_34 - .L_33)
.L_33:
        /*002c*/ 	.word	0x00000000
        /*0030*/ 	.short	0x0000
        /*0032*/ 	.short	0x0000
        /*0034*/ 	.byte	0x00, 0xf5, 0x21, 0x00


	//----- nvinfo : EIATTR_SPARSE_MMA_MASK
	.align		4
.L_34:
        /*0038*/ 	.byte	0x03, 0x50
        /*003a*/ 	.short	0x0000


	//----- nvinfo : EIATTR_MAXREG_COUNT
	.align		4
        /*003c*/ 	.byte	0x03, 0x1b
        /*003e*/ 	.short	0x00ff


	//----- nvinfo : EIATTR_MERCURY_ISA_VERSION
	.align		4
        /*0040*/ 	.byte	0x03, 0x5f
        /*0042*/ 	.short	0x0101


	//----- nvinfo : EIATTR_INT_WARP_WIDE_INSTR_OFFSETS
	.align		4
        /*0044*/ 	.byte	0x04, 0x31
        /*0046*/ 	.short	(.L_36 - .L_35)


	//   ....[0]....
.L_35:
        /*0048*/ 	.word	0x00000190


	//   ....[1]....
        /*004c*/ 	.word	0x00000200


	//   ....[2]....
        /*0050*/ 	.word	0x000002e0


	//   ....[3]....
        /*0054*/ 	.word	0x00000330


	//   ....[4]....
        /*0058*/ 	.word	0x00000480


	//   ....[5]....
        /*005c*/ 	.word	0x000004f0


	//   ....[6]....
        /*0060*/ 	.word	0x00000550


	//   ....[7]....
        /*0064*/ 	.word	0x00000590


	//----- nvinfo : EIATTR_VRC_CTA_INIT_COUNT
	.align		4
.L_36:
        /*0068*/ 	.byte	0x02, 0x4a
	.zero		1
	.zero		1


	//----- nvinfo : EIATTR_EXIT_INSTR_OFFSETS
	.align		4
        /*006c*/ 	.byte	0x04, 0x1c
        /*006e*/ 	.short	(.L_38 - .L_37)


	//   ....[0]....
.L_37:
        /*0070*/ 	.word	0x000000b0


	//   ....[1]....
        /*0074*/ 	.word	0x000005c0


	//----- nvinfo : EIATTR_CRS_STACK_SIZE
	.align		4
.L_38:
        /*0078*/ 	.byte	0x04, 0x1e
        /*007a*/ 	.short	(.L_40 - .L_39)
.L_39:
        /*007c*/ 	.word	0x00000000


	//----- nvinfo : EIATTR_CBANK_PARAM_SIZE
	.align		4
.L_40:
        /*0080*/ 	.byte	0x03, 0x19
        /*0082*/ 	.short	0x0018


	//----- nvinfo : EIATTR_PARAM_CBANK
	.align		4
        /*0084*/ 	.byte	0x04, 0x0a
        /*0086*/ 	.short	(.L_42 - .L_41)
	.align		4
.L_41:
        /*0088*/ 	.word	index@(.nv.constant0._Z29calculate_initial_observablesPiS_S_)
        /*008c*/ 	.short	0x0380
        /*008e*/ 	.short	0x0018


	//----- nvinfo : EIATTR_SW_WAR
	.align		4
.L_42:
        /*0090*/ 	.byte	0x04, 0x36
        /*0092*/ 	.short	(.L_44 - .L_43)
.L_43:
        /*0094*/ 	.word	0x00000008
.L_44:


//--------------------- .nv.info._Z11init_curandP17curandStateXORWOWm --------------------------
	.section	.nv.info._Z11init_curandP17curandStateXORWOWm,"",@"SHT_CUDA_INFO"
	.sectionflags	@""
	.align	4


	//----- nvinfo : EIATTR_CUDA_API_VERSION
	.align		4
        /*0000*/ 	.byte	0x04, 0x37
        /*0002*/ 	.short	(.L_46 - .L_45)
.L_45:
        /*0004*/ 	.word	0x00000082


	//----- nvinfo : EIATTR_KPARAM_INFO
	.align		4
.L_46:
        /*0008*/ 	.byte	0x04, 0x17
        /*000a*/ 	.short	(.L_48 - .L_47)
.L_47:
        /*000c*/ 	.word	0x00000000
        /*0010*/ 	.short	0x0001
        /*0012*/ 	.short	0x0008
        /*0014*/ 	.byte	0x00, 0xf0, 0x21, 0x00


	//----- nvinfo : EIATTR_KPARAM_INFO
	.align		4
.L_48:
        /*0018*/ 	.byte	0x04, 0x17
        /*001a*/ 	.short	(.L_50 - .L_49)
.L_49:
        /*001c*/ 	.word	0x00000000
        /*0020*/ 	.short	0x0000
        /*0022*/ 	.short	0x0000
        /*0024*/ 	.byte	0x00, 0xf5, 0x21, 0x00


	//----- nvinfo : EIATTR_SPARSE_MMA_MASK
	.align		4
.L_50:
        /*0028*/ 	.byte	0x03, 0x50
        /*002a*/ 	.short	0x0000


	//----- nvinfo : EIATTR_MAXREG_COUNT
	.align		4
        /*002c*/ 	.byte	0x03, 0x1b
        /*002e*/ 	.short	0x00ff


	//----- nvinfo : EIATTR_MERCURY_ISA_VERSION
	.align		4
        /*0030*/ 	.byte	0x03, 0x5f
        /*0032*/ 	.short	0x0101


	//----- nvinfo : EIATTR_VRC_CTA_INIT_COUNT
	.align		4
        /*0034*/ 	.byte	0x02, 0x4a
	.zero		1
	.zero		1


	//----- nvinfo : EIATTR_EXIT_INSTR_OFFSETS
	.align		4
        /*0038*/ 	.byte	0x04, 0x1c
        /*003a*/ 	.short	(.L_52 - .L_51)


	//   ....[0]....
.L_51:
        /*003c*/ 	.word	0x000000b0


	//   ....[1]....
        /*0040*/ 	.word	0x00000f50


	//----- nvinfo : EIATTR_CRS_STACK_SIZE
	.align		4
.L_52:
        /*0044*/ 	.byte	0x04, 0x1e
        /*0046*/ 	.short	(.L_54 - .L_53)
.L_53:
        /*0048*/ 	.word	0x00000000


	//----- nvinfo : EIATTR_CBANK_PARAM_SIZE
	.align		4
.L_54:
        /*004c*/ 	.byte	0x03, 0x19
        /*004e*/ 	.short	0x0010


	//----- nvinfo : EIATTR_PARAM_CBANK
	.align		4
        /*0050*/ 	.byte	0x04, 0x0a
        /*0052*/ 	.short	(.L_56 - .L_55)
	.align		4
.L_55:
        /*0054*/ 	.word	index@(.nv.constant0._Z11init_curandP17curandStateXORWOWm)
        /*0058*/ 	.short	0x0380
        /*005a*/ 	.short	0x0010


	//----- nvinfo : EIATTR_SW_WAR
	.align		4
.L_56:
        /*005c*/ 	.byte	0x04, 0x36
        /*005e*/ 	.short	(.L_58 - .L_57)
.L_57:
        /*0060*/ 	.word	0x00000008
.L_58:


//--------------------- .nv.info._Z23ising_metropolis_kernelPiP17curandStateXORWOWfiS_S_ --------------------------
	.section	.nv.info._Z23ising_metropolis_kernelPiP17curandStateXORWOWfiS_S_,"",@"SHT_CUDA_INFO"
	.sectionflags	@""
	.align	4


	//----- nvinfo : EIATTR_CUDA_API_VERSION
	.align		4
        /*0000*/ 	.byte	0x04, 0x37
        /*0002*/ 	.short	(.L_60 - .L_59)
.L_59:
        /*0004*/ 	.word	0x00000082


	//----- nvinfo : EIATTR_KPARAM_INFO
	.align		4
.L_60:
        /*0008*/ 	.byte	0x04, 0x17
        /*000a*/ 	.short	(.L_62 - .L_61)
.L_61:
        /*000c*/ 	.word	0x00000000
        /*0010*/ 	.short	0x0005
        /*0012*/ 	.short	0x0020
        /*0014*/ 	.byte	0x00, 0xf5, 0x21, 0x00


	//----- nvinfo : EIATTR_KPARAM_INFO
	.align		4
.L_62:
        /*0018*/ 	.byte	0x04, 0x17
        /*001a*/ 	.short	(.L_64 - .L_63)
.L_63:
        /*001c*/ 	.word	0x00000000
        /*0020*/ 	.short	0x0004
        /*0022*/ 	.short	0x0018
        /*0024*/ 	.byte	0x00, 0xf5, 0x21, 0x00


	//----- nvinfo : EIATTR_KPARAM_INFO
	.align		4
.L_64:
        /*0028*/ 	.byte	0x04, 0x17
        /*002a*/ 	.short	(.L_66 - .L_65)
.L_65:
        /*002c*/ 	.word	0x00000000
        /*0030*/ 	.short	0x0003
        /*0032*/ 	.short	0x0014
        /*0034*/ 	.byte	0x00, 0xf0, 0x11, 0x00


	//----- nvinfo : EIATTR_KPARAM_INFO
	.align		4
.L_66:
        /*0038*/ 	.byte	0x04, 0x17
        /*003a*/ 	.short	(.L_68 - .L_67)
.L_67:
        /*003c*/ 	.word	0x00000000
        /*0040*/ 	.short	0x0002
        /*0042*/ 	.short	0x0010
        /*0044*/ 	.byte	0x00, 0xf0, 0x11, 0x00


	//----- nvinfo : EIATTR_KPARAM_INFO
	.align		4
.L_68:
        /*0048*/ 	.byte	0x04, 0x17
        /*004a*/ 	.short	(.L_70 - .L_69)
.L_69:
        /*004c*/ 	.word	0x00000000
        /*0050*/ 	.short	0x0001
        /*0052*/ 	.short	0x0008
        /*0054*/ 	.byte	0x00, 0xf5, 0x21, 0x00


	//----- nvinfo : EIATTR_KPARAM_INFO
	.align		4
.L_70:
        /*0058*/ 	.byte	0x04, 0x17
        /*005a*/ 	.short	(.L_72 - .L_71)
.L_71:
        /*005c*/ 	.word	0x00000000
        /*0060*/ 	.short	0x0000
        /*0062*/ 	.short	0x0000
        /*0064*/ 	.byte	0x00, 0xf5, 0x21, 0x00


	//----- nvinfo : EIATTR_SPARSE_MMA_MASK
	.align		4
.L_72:
        /*0068*/ 	.byte	0x03, 0x50
        /*006a*/ 	.short	0x0000


	//----- nvinfo : EIATTR_MAXREG_COUNT
	.align		4
        /*006c*/ 	.byte	0x03, 0x1b
        /*006e*/ 	.short	0x00ff


	//----- nvinfo : EIATTR_MERCURY_ISA_VERSION
	.align		4
        /*0070*/ 	.byte	0x03, 0x5f
        /*0072*/ 	.short	0x0101


	//----- nvinfo : EIATTR_INT_WARP_WIDE_INSTR_OFFSETS
	.align		4
        /*0074*/ 	.byte	0x04, 0x31
        /*0076*/ 	.short	(.L_74 - .L_73)


	//   ....[0]....
.L_73:
        /*0078*/ 	.word	0x000006c0


	//   ....[1]....
        /*007c*/ 	.word	0x000006e0


	//   ....[2]....
        /*0080*/ 	.word	0x00000710


	//----- nvinfo : EIATTR_VRC_CTA_INIT_COUNT
	.align		4
.L_74:
        /*0084*/ 	.byte	0x02, 0x4a
	.zero		1
	.zero		1


	//----- nvinfo : EIATTR_EXIT_INSTR_OFFSETS
	.align		4
        /*0088*/ 	.byte	0x04, 0x1c
        /*008a*/ 	.short	(.L_76 - .L_75)


	//   ....[0]....
.L_75:
        /*008c*/ 	.word	0x000000b0


	//   ....[1]....
        /*0090*/ 	.word	0x00000120


	//   ....[2]....
        /*0094*/ 	.word	0x00000830


	//----- nvinfo : EIATTR_CRS_STACK_SIZE
	.align		4
.L_76:
        /*0098*/ 	.byte	0x04, 0x1e
        /*009a*/ 	.short	(.L_78 - .L_77)
.L_77:
        /*009c*/ 	.word	0x00000000


	//----- nvinfo : EIATTR_CBANK_PARAM_SIZE
	.align		4
.L_78:
        /*00a0*/ 	.byte	0x03, 0x19
        /*00a2*/ 	.short	0x0028


	//----- nvinfo : EIATTR_PARAM_CBANK
	.align		4
        /*00a4*/ 	.byte	0x04, 0x0a
        /*00a6*/ 	.short	(.L_80 - .L_79)
	.align		4
.L_79:
        /*00a8*/ 	.word	index@(.nv.constant0._Z23ising_metropolis_kernelPiP17curandStateXORWOWfiS_S_)
        /*00ac*/ 	.short	0x0380
        /*00ae*/ 	.short	0x0028


	//----- nvinfo : EIATTR_SW_WAR
	.align		4
.L_80:
        /*00b0*/ 	.byte	0x04, 0x36
        /*00b2*/ 	.short	(.L_82 - .L_81)
.L_81:
        /*00b4*/ 	.word	0x00000008
.L_82:


//--------------------- .nv.callgraph             --------------------------
	.section	.nv.callgraph,"",@"SHT_CUDA_CALLGRAPH"
	.align	4
	.sectionentsize	8
	.align		4
        /*0000*/ 	.word	0x00000000
	.align		4
        /*0004*/ 	.word	0xffffffff
	.align		4
        /*0008*/ 	.word	0x00000000
	.align		4
        /*000c*/ 	.word	0xfffffffe
	.align		4
        /*0010*/ 	.word	0x00000000
	.align		4
        /*0014*/ 	.word	0xfffffffd
	.align		4
        /*0018*/ 	.word	0x00000000
	.align		4
        /*001c*/ 	.word	0xfffffffc


//--------------------- .nv.constant4             --------------------------
	.section	.nv.constant4,"a",@progbits
	.align	8
	.align		8
.nv.constant4:
        /*0000*/ 	.dword	precalc_xorwow_matrix
	.align		8
        /*0008*/ 	.dword	precalc_xorwow_offset_matrix
	.align		8
        /*0010*/ 	.dword	mrg32k3aM1
	.align		8
        /*0018*/ 	.dword	mrg32k3aM2
	.align		8
        /*0020*/ 	.dword	mrg32k3aM1SubSeq
	.align		8
        /*0028*/ 	.dword	mrg32k3aM2SubSeq
	.align		8
        /*0030*/ 	.dword	mrg32k3aM1Seq
	.align		8
        /*0038*/ 	.dword	mrg32k3aM2Seq


//--------------------- .nv.constant3             --------------------------
	.section	.nv.constant3,"a",@progbits
	.align	8
.nv.constant3:
	.type		__cr_lgamma_table,@object
	.size		__cr_lgamma_table,(.L_8 - __cr_lgamma_table)
__cr_lgamma_table:
        /*0000*/ 	.byte	0x00, 0x00, 0x00, 0x00, 0x00, 0x00, 0x00, 0x00, 0x00, 0x00, 0x00, 0x00, 0x00, 0x00, 0x00, 0x00
        /*0010*/ 	.byte	0xef, 0x39, 0xfa, 0xfe, 0x42, 0x2e, 0xe6, 0x3f, 0x02, 0x20, 0x2a, 0xfa, 0x0b, 0xab, 0xfc, 0x3f
        /*0020*/ 	.byte	0xf9, 0x2c, 0x92, 0x7c, 0xa7, 0x6c, 0x09, 0x40, 0xc9, 0x79, 0x44, 0x3c, 0x64, 0x26, 0x13, 0x40
        /*0030*/ 	.byte	0xca, 0x01, 0xcf, 0x3a, 0x27, 0x51, 0x1a, 0x40, 0x30, 0xcc, 0x2d, 0xf3, 0xe1, 0x0c, 0x21, 0x40
        /*0040*/ 	.byte	0x0d, 0xb7, 0xfc, 0x82, 0x8e, 0x35, 0x25, 0x40
.L_8:


//--------------------- .text._Z29calculate_initial_observablesPiS_S_ --------------------------
	.section	.text._Z29calculate_initial_observablesPiS_S_,"ax",@progbits
	.align	128
        .global         _Z29calculate_initial_observablesPiS_S_
        .type           _Z29calculate_initial_observablesPiS_S_,@function
        .size           _Z29calculate_initial_observablesPiS_S_,(.L_x_23 - _Z29calculate_initial_observablesPiS_S_)
        .other          _Z29calculate_initial_observablesPiS_S_,@"STO_CUDA_ENTRY STV_DEFAULT"
_Z29calculate_initial_observablesPiS_S_:
.text._Z29calculate_initial_observablesPiS_S_:
[----:B------:R-:W-:Y:S01]  /*0000*/  LDC R1, c[0x0][0x37c] ;  /* 0x0000df00ff017b82 */ /* 0x000fe20000000800 */
[----:B------:R-:W0:Y:S07]  /*0010*/  S2R R3, SR_TID.Y ;  /* 0x0000000000037919 */ /* 0x000e2e0000002200 */
[----:B------:R-:W1:Y:S01]  /*0020*/  LDC R7, c[0x0][0x360] ;  /* 0x0000d800ff077b82 */ /* 0x000e620000000800 */
[----:B------:R-:W1:Y:S07]  /*0030*/  S2R R0, SR_TID.X ;  /* 0x0000000000007919 */ /* 0x000e6e0000002100 */
[----:B------:R-:W0:Y:S08]  /*0040*/  S2UR UR5, SR_CTAID.Y ;  /* 0x00000000000579c3 */ /* 0x000e300000002600 */
[----:B------:R-:W0:Y:S08]  /*0050*/  LDC R2, c[0x0][0x364] ;  /* 0x0000d900ff027b82 */ /* 0x000e300000000800 */
[----:B------:R-:W1:Y:S01]  /*0060*/  S2UR UR4, SR_CTAID.X ;  /* 0x00000000000479c3 */ /* 0x000e620000002500 */
[----:B0-----:R-:W-:-:S05]  /*0070*/  IMAD R2, R2, UR5, R3 ;  /* 0x0000000502027c24 */ /* 0x001fca000f8e0203 */
[----:B------:R-:W-:Y:S01]  /*0080*/  ISETP.GT.U32.AND P0, PT, R2, 0xc7, PT ;  /* 0x000000c70200780c */ /* 0x000fe20003f04070 */
[----:B-1----:R-:W-:-:S05]  /*0090*/  IMAD R7, R7, UR4, R0 ;  /* 0x0000000407077c24 */ /* 0x002fca000f8e0200 */
[----:B------:R-:W-:-:S13]  /*00a0*/  ISETP.GT.OR P0, PT, R7, 0xc7, P0 ;  /* 0x000000c70700780c */ /* 0x000fda0000704670 */
[----:B------:R-:W-:Y:S05]  /*00b0*/  @P0 EXIT ;  /* 0x000000000000094d */ /* 0x000fea0003800000 */
[----:B------:R-:W0:Y:S01]  /*00c0*/  LDC.64 R4, c[0x0][0x380] ;  /* 0x0000e000ff047b82 */ /* 0x000e220000000a00 */
[C---:B------:R-:W-:Y:S01]  /*00d0*/  ISETP.GT.AND P3, PT, R7.reuse, 0xc6, PT ;  /* 0x000000c60700780c */ /* 0x040fe20003f64270 */
[C---:B------:R-:W-:Y:S01]  /*00e0*/  IMAD R0, R2.reuse, 0xc8, RZ ;  /* 0x000000c802007824 */ /* 0x040fe200078e02ff */
[----:B------:R-:W1:Y:S01]  /*00f0*/  LDCU.64 UR6, c[0x0][0x358] ;  /* 0x00006b00ff0677ac */ /* 0x000e620008000a00 */
[----:B------:R-:W-:Y:S01]  /*0100*/  BSSY.RECONVERGENT B0, `(.L_x_0) ;  /* 0x0000013000007945 */ /* 0x000fe20003800200 */
[C---:B------:R-:W-:Y:S01]  /*0110*/  ISETP.GT.U32.AND P0, PT, R2.reuse, 0xc6, PT ;  /* 0x000000c60200780c */ /* 0x040fe20003f04070 */
[C---:B------:R-:W-:Y:S01]  /*0120*/  IMAD.IADD R13, R7.reuse, 0x1, R0 ;  /* 0x00000001070d7824 */ /* 0x040fe200078e0200 */
[----:B------:R-:W-:Y:S02]  /*0130*/  ISETP.NE.AND P1, PT, R2, 0xc7, PT ;  /* 0x000000c70200780c */ /* 0x000fe40003f25270 */
[----:B------:R-:W-:Y:S01]  /*0140*/  ISETP.NE.AND P2, PT, R7, 0xc7, PT ;  /* 0x000000c70700780c */ /* 0x000fe20003f45270 */
[----:B0-----:R-:W-:-:S04]  /*0150*/  IMAD.WIDE R2, R13, 0x4, R4 ;  /* 0x000000040d027825 */ /* 0x001fc800078e0204 */
[----:B-1----:R-:W-:Y:S08]  /*0160*/  @P3 BRA `(.L_x_1) ;  /* 0x0000000000303947 */ /* 0x002ff00003800000 */
[----:B------:R-:W2:Y:S04]  /*0170*/  LDG.E R6, desc[UR6][R2.64] ;  /* 0x0000000602067981 */ /* 0x000ea8000c1e1900 */
[----:B------:R-:W3:Y:S01]  /*0180*/  LDG.E R8, desc[UR6][R2.64+0x4] ;  /* 0x0000040602087981 */ /* 0x000ee2000c1e1900 */
[----:B------:R-:W-:Y:S02]  /*0190*/  VOTEU.ANY UR4, UPT, PT ;  /* 0x0000000000047886 */ /* 0x000fe400038e0100 */
[----:B------:R-:W-:Y:S01]  /*01a0*/  UFLO.U32 UR4, UR4 ;  /* 0x00000004000472bd */ /* 0x000fe200080e0000 */
[----:B------:R-:W0:Y:S05]  /*01b0*/  S2R R10, SR_LANEID ;  /* 0x00000000000a7919 */ /* 0x000e2a0000000000 */
[----:B0-----:R-:W-:Y:S01]  /*01c0*/  ISETP.EQ.U32.AND P3, PT, R10, UR4, PT ;  /* 0x000000040a007c0c */ /* 0x001fe2000bf62070 */
[----:B--2---:R-:W-:-:S04]  /*01d0*/  IMAD.MOV R9, RZ, RZ, -R6 ;  /* 0x000000ffff097224 */ /* 0x004fc800078e0a06 */
[----:B---3--:R-:W-:Y:S02]  /*01e0*/  IMAD R6, R9, R8, RZ ;  /* 0x0000000809067224 */ /* 0x008fe400078e02ff */
[----:B------:R-:W0:Y:S08]  /*01f0*/  LDC.64 R8, c[0x0][0x388] ;  /* 0x0000e200ff087b82 */ /* 0x000e300000000a00 */
[----:B------:R-:W1:Y:S02]  /*0200*/  REDUX.SUM UR5, R6 ;  /* 0x00000000060573c4 */ /* 0x000e64000000c000 */
[----:B-1----:R-:W-:-:S05]  /*0210*/  MOV R11, UR5 ;  /* 0x00000005000b7c02 */ /* 0x002fca0008000f00 */
[----:B0-----:R0:W-:Y:S02]  /*0220*/  @P3 REDG.E.ADD.STRONG.GPU desc[UR6][R8.64], R11 ;  /* 0x0000000b0800398e */ /* 0x0011e4000c12e106 */
.L_x_1:
[----:B------:R-:W-:Y:S05]  /*0230*/  BSYNC.RECONVERGENT B0 ;  /* 0x0000000000007941 */ /* 0x000fea0003800200 */
.L_x_0:
[----:B------:R-:W-:Y:S04]  /*0240*/  BSSY.RECONVERGENT B0, `(.L_x_2) ;  /* 0x0000013000007945 */ /* 0x000fe80003800200 */
[----:B------:R-:W-:Y:S05]  /*0250*/  @P0 BRA `(.L_x_3) ;  /* 0x0000000000440947 */ /* 0x000fea0003800000 */
[----:B------:R-:W1:Y:S01]  /*0260*/  LDCU.64 UR4, c[0x0][0x380] ;  /* 0x00007000ff0477ac */ /* 0x000e620008000a00 */
[C---:B0-----:R-:W-:Y:S01]  /*0270*/  IADD3 R9, P0, PT, R7.reuse, R0, RZ ;  /* 0x0000000007097210 */ /* 0x041fe20007f1e0ff */
[----:B------:R-:W2:Y:S03]  /*0280*/  LDG.E R6, desc[UR6][R2.64] ;  /* 0x0000000602067981 */ /* 0x000ea6000c1e1900 */
[----:B------:R-:W-:Y:S02]  /*0290*/  LEA.HI.X.SX32 R10, R7, RZ, 0x1, P0 ;  /* 0x000000ff070a7211 */ /* 0x000fe400000f0eff */
[----:B-1----:R-:W-:-:S04]  /*02a0*/  LEA R8, P0, R9, UR4, 0x2 ;  /* 0x0000000409087c11 */ /* 0x002fc8000f8010ff */
[----:B------:R-:W-:-:S05]  /*02b0*/  LEA.HI.X R9, R9, UR5, R10, 0x2, P0 ;  /* 0x0000000509097c11 */ /* 0x000fca00080f140a */
[----:B------:R-:W3:Y:S01]  /*02c0*/  LDG.E R8, desc[UR6][R8.64+0x320] ;  /* 0x0003200608087981 */ /* 0x000ee2000c1e1900 */
[----:B------:R-:W0:Y:S01]  /*02d0*/  S2R R12, SR_LANEID ;  /* 0x00000000000c7919 */ /* 0x000e220000000000 */
[----:B------:R-:W-:Y:S02]  /*02e0*/  VOTEU.ANY UR4, UPT, PT ;  /* 0x0000000000047886 */ /* 0x000fe400038e0100 */
[----:B------:R-:W-:-:S06]  /*02f0*/  UFLO.U32 UR4, UR4 ;  /* 0x00000004000472bd */ /* 0x000fcc00080e0000 */
[----:B0-----:R-:W-:Y:S01]  /*0300*/  ISETP.EQ.U32.AND P0, PT, R12, UR4, PT ;  /* 0x000000040c007c0c */ /* 0x001fe2000bf02070 */
[----:B--2---:R-:W-:-:S04]  /*0310*/  IMAD.MOV R11, RZ, RZ, -R6 ;  /* 0x000000ffff0b7224 */ /* 0x004fc800078e0a06 */
[----:B---3--:R-:W-:-:S04]  /*0320*/  IMAD R6, R11, R8, RZ ;  /* 0x000000080b067224 */ /* 0x008fc800078e02ff */
[----:B------:R-:W0:Y:S08]  /*0330*/  REDUX.SUM UR5, R6 ;  /* 0x00000000060573c4 */ /* 0x000e30000000c000 */
[----:B------:R-:W1:Y:S01]  /*0340*/  LDC.64 R10, c[0x0][0x388] ;  /* 0x0000e200ff0a7b82 */ /* 0x000e620000000a00 */
[----:B0-----:R-:W-:-:S05]  /*0350*/  MOV R15, UR5 ;  /* 0x00000005000f7c02 */ /* 0x001fca0008000f00 */
[----:B-1----:R1:W-:Y:S02]  /*0360*/  @P0 REDG.E.ADD.STRONG.GPU desc[UR6][R10.64], R15 ;  /* 0x0000000f0a00098e */ /* 0x0023e4000c12e106 */
.L_x_3:
[----:B------:R-:W-:Y:S05]  /*0370*/  BSYNC.RECONVERGENT B0 ;  /* 0x0000000000007941 */ /* 0x000fea0003800200 */
.L_x_2:
[----:B------:R-:W-:Y:S04]  /*0380*/  BSSY.RECONVERGENT B0, `(.L_x_4) ;  /* 0x000000a000007945 */ /* 0x000fe80003800200 */
[----:B------:R-:W-:Y:S05]  /*0390*/  @P2 BRA `(.L_x_5) ;  /* 0x0000000000202947 */ /* 0x000fea0003800000 */
[----:B0-----:R-:W-:-:S04]  /*03a0*/  IMAD.WIDE.U32 R8, R13, 0x4, R4 ;  /* 0x000000040d087825 */ /* 0x001fc800078e0004 */
[----:B-1----:R-:W-:Y:S02]  /*03b0*/  IMAD.WIDE.U32 R10, R0, 0x4, R4 ;  /* 0x00000004000a7825 */ /* 0x002fe400078e0004 */
[----:B------:R-:W2:Y:S04]  /*03c0*/  LDG.E R8, desc[UR6][R8.64] ;  /* 0x0000000608087981 */ /* 0x000ea8000c1e1900 */
[----:B------:R-:W3:Y:S01]  /*03d0*/  LDG.E R10, desc[UR6][R10.64] ;  /* 0x000000060a0a7981 */ /* 0x000ee2000c1e1900 */
[----:B------:R-:W0:Y:S01]  /*03e0*/  LDC.64 R12, c[0x0][0x388] ;  /* 0x0000e200ff0c7b82 */ /* 0x000e220000000a00 */
[----:B--2---:R-:W-:-:S04]  /*03f0*/  IMAD.MOV R15, RZ, RZ, -R8 ;  /* 0x000000ffff0f7224 */ /* 0x004fc800078e0a08 */
[----:B---3--:R-:W-:-:S05]  /*0400*/  IMAD R15, R15, R10, RZ ;  /* 0x0000000a0f0f7224 */ /* 0x008fca00078e02ff */
[----:B0-----:R2:W-:Y:S02]  /*0410*/  REDG.E.ADD.STRONG.GPU desc[UR6][R12.64], R15 ;  /* 0x0000000f0c00798e */ /* 0x0015e4000c12e106 */
.L_x_5:
[----:B------:R-:W-:Y:S05]  /*0420*/  BSYNC.RECONVERGENT B0 ;  /* 0x0000000000007941 */ /* 0x000fea0003800200 */
.L_x_4:
[----:B------:R-:W-:Y:S04]  /*0430*/  BSSY.RECONVERGENT B0, `(.L_x_6) ;  /* 0x000000f000007945 */ /* 0x000fe80003800200 */
[----:B------:R-:W-:Y:S05]  /*0440*/  @P1 BRA `(.L_x_7) ;  /* 0x0000000000341947 */ /* 0x000fea0003800000 */
[----:B------:R-:W-:Y:S01]  /*0450*/  IMAD.WIDE R4, R7, 0x4, R4 ;  /* 0x0000000407047825 */ /* 0x000fe200078e0204 */
[----:B------:R-:W3:Y:S05]  /*0460*/  LDG.E R0, desc[UR6][R2.64] ;  /* 0x0000000602007981 */ /* 0x000eea000c1e1900 */
[----:B------:R-:W4:Y:S01]  /*0470*/  LDG.E R4, desc[UR6][R4.64] ;  /* 0x0000000604047981 */ /* 0x000f22000c1e1900 */
[----:B------:R-:W-:Y:S02]  /*0480*/  VOTEU.ANY UR4, UPT, PT ;  /* 0x0000000000047886 */ /* 0x000fe400038e0100 */
[----:B------:R-:W-:Y:S01]  /*0490*/  UFLO.U32 UR4, UR4 ;  /* 0x00000004000472bd */ /* 0x000fe200080e0000 */
[----:B0-----:R-:W0:Y:S05]  /*04a0*/  S2R R8, SR_LANEID ;  /* 0x0000000000087919 */ /* 0x001e2a0000000000 */
[----:B0-----:R-:W-:-:S02]  /*04b0*/  ISETP.EQ.U32.AND P0, PT, R8, UR4, PT ;  /* 0x0000000408007c0c */ /* 0x001fc4000bf02070 */
[----:B---3--:R-:W-:-:S05]  /*04c0*/  IADD3 R7, PT, PT, RZ, -R0, RZ ;  /* 0x80000000ff077210 */ /* 0x008fca0007ffe0ff */
[----:B----4-:R-:W-:Y:S02]  /*04d0*/  IMAD R0, R7, R4, RZ ;  /* 0x0000000407007224 */ /* 0x010fe400078e02ff */
[----:B------:R-:W0:Y:S08]  /*04e0*/  LDC.64 R6, c[0x0][0x388] ;  /* 0x0000e200ff067b82 */ /* 0x000e300000000a00 */
[----:B------:R-:W3:Y:S02]  /*04f0*/  REDUX.SUM UR5, R0 ;  /* 0x00000000000573c4 */ /* 0x000ee4000000c000 */
[----:B---3--:R-:W-:-:S05]  /*0500*/  IMAD.U32 R9, RZ, RZ, UR5 ;  /* 0x00000005ff097e24 */ /* 0x008fca000f8e00ff */
[----:B0-----:R3:W-:Y:S02]  /*0510*/  @P0 REDG.E.ADD.STRONG.GPU desc[UR6][R6.64], R9 ;  /* 0x000000090600098e */ /* 0x0017e4000c12e106 */
.L_x_7:
[----:B------:R-:W-:Y:S05]  /*0520*/  BSYNC.RECONVERGENT B0 ;  /* 0x0000000000007941 */ /* 0x000fea0003800200 */
.L_x_6:
[----:B------:R-:W4:Y:S01]  /*0530*/  LDG.E R2, desc[UR6][R2.64] ;  /* 0x0000000602027981 */ /* 0x000f22000c1e1900 */
[----:B------:R-:W5:Y:S01]  /*0540*/  LDC.64 R4, c[0x0][0x390] ;  /* 0x0000e400ff047b82 */ /* 0x000f620000000a00 */
[----:B------:R-:W-:Y:S01]  /*0550*/  VOTEU.ANY UR4, UPT, PT ;  /* 0x0000000000047886 */ /* 0x000fe200038e0100 */
[----:B------:R-:W0:Y:S01]  /*0560*/  S2R R0, SR_LANEID ;  /* 0x0000000000007919 */ /* 0x000e220000000000 */
[----:B------:R-:W-:-:S06]  /*0570*/  UFLO.U32 UR4, UR4 ;  /* 0x00000004000472bd */ /* 0x000fcc00080e0000 */
[----:B0-----:R-:W-:Y:S01]  /*0580*/  ISETP.EQ.U32.AND P0, PT, R0, UR4, PT ;  /* 0x0000000400007c0c */ /* 0x001fe2000bf02070 */
[----:B----4-:R-:W3:Y:S02]  /*0590*/  REDUX.SUM UR5, R2 ;  /* 0x00000000020573c4 */ /* 0x010ee4000000c000 */
[----:B---3--:R-:W-:-:S10]  /*05a0*/  MOV R7, UR5 ;  /* 0x0000000500077c02 */ /* 0x008fd40008000f00 */
[----:B-----5:R-:W-:Y:S01]  /*05b0*/  @P0 REDG.E.ADD.STRONG.GPU desc[UR6][R4.64], R7 ;  /* 0x000000070400098e */ /* 0x020fe2000c12e106 */
[----:B------:R-:W-:Y:S05]  /*05c0*/  EXIT ;  /* 0x000000000000794d */ /* 0x000fea0003800000 */
.L_x_8:
[----:B------:R-:W-:-:S00]  /*05d0*/  BRA `(.L_x_8) ;  /* 0xfffffffc00fc7947 */ /* 0x000fc0000383ffff */
[----:B------:R-:W-:-:S00]  /*05e0*/  NOP ;  /* 0x0000000000007918 */ /* 0x000fc00000000000 */
        /* <DEDUP_REMOVED lines=9> */
.L_x_23:


//--------------------- .text._Z11init_curandP17curandStateXORWOWm --------------------------
	.section	.text._Z11init_curandP17curandStateXORWOWm,"ax",@progbits
	.align	128
        .global         _Z11init_curandP17curandStateXORWOWm
        .type           _Z11init_curandP17curandStateXORWOWm,@function
        .size           _Z11init_curandP17curandStateXORWOWm,(.L_x_24 - _Z11init_curandP17curandStateXORWOWm)
        .other          _Z11init_curandP17curandStateXORWOWm,@"STO_CUDA_ENTRY STV_DEFAULT"
_Z11init_curandP17curandStateXORWOWm:
.text._Z11init_curandP17curandStateXORWOWm:
        /* <DEDUP_REMOVED lines=13> */
[----:B------:R-:W1:Y:S01]  /*00d0*/  LDCU.64 UR4, c[0x0][0x358] ;  /* 0x00006b00ff0477ac */ /* 0x000e620008000a00 */
[----:B------:R-:W-:Y:S01]  /*00e0*/  IMAD R13, R3, 0xc8, R0 ;  /* 0x000000c8030d7824 */ /* 0x000fe200078e0200 */
[----:B------:R-:W-:Y:S04]  /*00f0*/  BSSY.RECONVERGENT B0, `(.L_x_9) ;  /* 0x00000e2000007945 */ /* 0x000fe80003800200 */
[----:B------:R-:W-:Y:S01]  /*0100*/  ISETP.NE.AND P0, PT, R13, RZ, PT ;  /* 0x000000ff0d00720c */ /* 0x000fe20003f05270 */
[----:B------:R-:W2:Y:S01]  /*0110*/  LDC.64 R6, c[0x0][0x380] ;  /* 0x0000e000ff067b82 */ /* 0x000ea20000000a00 */
[----:B0-----:R-:W-:Y:S02]  /*0120*/  LOP3.LUT R2, R4, 0xaad26b49, RZ, 0x3c, !PT ;  /* 0xaad26b4904027812 */ /* 0x001fe400078e3cff */
[----:B------:R-:W-:-:S03]  /*0130*/  LOP3.LUT R4, R5, 0xf7dcefdd, RZ, 0x3c, !PT ;  /* 0xf7dcefdd05047812 */ /* 0x000fc600078e3cff */
[----:B------:R-:W-:Y:S02]  /*0140*/  IMAD R2, R2, 0x4182bed5, RZ ;  /* 0x4182bed502027824 */ /* 0x000fe400078e02ff */
[----:B------:R-:W-:Y:S02]  /*0150*/  IMAD R3, R4, -0x658354e5, RZ ;  /* 0x9a7cab1b04037824 */ /* 0x000fe400078e02ff */
[----:B--2---:R-:W-:Y:S01]  /*0160*/  IMAD.WIDE R6, R13, 0x30, R6 ;  /* 0x000000300d067825 */ /* 0x004fe200078e0206 */
[C---:B------:R-:W-:Y:S02]  /*0170*/  LOP3.LUT R8, R2.reuse, 0x159a55e5, RZ, 0x3c, !PT ;  /* 0x159a55e502087812 */ /* 0x040fe400078e3cff */
[C---:B------:R-:W-:Y:S01]  /*0180*/  IADD3 R4, PT, PT, R2.reuse, 0x64f0c9, R3 ;  /* 0x0064f0c902047810 */ /* 0x040fe20007ffe003 */
[C---:B------:R-:W-:Y:S01]  /*0190*/  VIADD R5, R2.reuse, 0x75bcd15 ;  /* 0x075bcd1502057836 */ /* 0x040fe20000000000 */
[----:B------:R-:W-:Y:S01]  /*01a0*/  LOP3.LUT R10, R3, 0x5491333, RZ, 0x3c, !PT ;  /* 0x05491333030a7812 */ /* 0x000fe200078e3cff */
[----:B------:R-:W-:-:S02]  /*01b0*/  VIADD R11, R2, 0x583f19 ;  /* 0x00583f19020b7836 */ /* 0x000fc40000000000 */
[----:B------:R-:W-:Y:S01]  /*01c0*/  VIADD R9, R3, 0x1f123bb5 ;  /* 0x1f123bb503097836 */ /* 0x000fe20000000000 */
[----:B-1----:R0:W-:Y:S04]  /*01d0*/  STG.E.64 desc[UR4][R6.64], R4 ;  /* 0x0000000406007986 */ /* 0x0021e8000c101b04 */
[----:B------:R0:W-:Y:S04]  /*01e0*/  STG.E.64 desc[UR4][R6.64+0x8], R8 ;  /* 0x0000080806007986 */ /* 0x0001e8000c101b04 */
[----:B------:R0:W-:Y:S01]  /*01f0*/  STG.E.64 desc[UR4][R6.64+0x10], R10 ;  /* 0x0000100a06007986 */ /* 0x0001e2000c101b04 */
[----:B------:R-:W-:Y:S05]  /*0200*/  @!P0 BRA `(.L_x_10) ;  /* 0x0000000c00408947 */ /* 0x000fea0003800000 */
[----:B------:R-:W-:Y:S01]  /*0210*/  SHF.R.S32.HI R0, RZ, 0x1f, R13 ;  /* 0x0000001fff007819 */ /* 0x000fe2000001140d */
[----:B------:R-:W-:-:S07]  /*0220*/  IMAD.MOV.U32 R12, RZ, RZ, RZ ;  /* 0x000000ffff0c7224 */ /* 0x000fce00078e00ff */
.L_x_16:
[----:B-1----:R-:W-:Y:S01]  /*0230*/  LOP3.LUT R2, R13, 0x3, RZ, 0xc0, !PT ;  /* 0x000000030d027812 */ /* 0x002fe200078ec0ff */
[----:B------:R-:W-:Y:S03]  /*0240*/  BSSY.RECONVERGENT B1, `(.L_x_11) ;  /* 0x00000c6000017945 */ /* 0x000fe60003800200 */
[----:B------:R-:W-:-:S04]  /*0250*/  ISETP.NE.U32.AND P0, PT, R2, RZ, PT ;  /* 0x000000ff0200720c */ /* 0x000fc80003f05070 */
[----:B------:R-:W-:-:S13]  /*0260*/  ISETP.NE.AND.EX P0, PT, RZ, RZ, PT, P0 ;  /* 0x000000ffff00720c */ /* 0x000fda0003f05300 */
[----:B------:R-:W-:Y:S05]  /*0270*/  @!P0 BRA `(.L_x_12) ;  /* 0x0000000c00088947 */ /* 0x000fea0003800000 */
[----:B0-----:R-:W0:Y:S01]  /*0280*/  LDC.64 R8, c[0x4][RZ] ;  /* 0x01000000ff087b82 */ /* 0x001e220000000a00 */
[----:B------:R-:W-:Y:S02]  /*0290*/  IMAD.MOV.U32 R14, RZ, RZ, RZ ;  /* 0x000000ffff0e7224 */ /* 0x000fe400078e00ff */
[----:B0-----:R-:W-:-:S07]  /*02a0*/  IMAD.WIDE.U32 R8, R12, 0xc80, R8 ;  /* 0x00000c800c087825 */ /* 0x001fce00078e0008 */
.L_x_15:
[----:B-1----:R-:W-:Y:S01]  /*02b0*/  IMAD.MOV.U32 R15, RZ, RZ, RZ ;  /* 0x000000ffff0f7224 */ /* 0x002fe200078e00ff */
[----:B------:R-:W-:Y:S01]  /*02c0*/  CS2R R2, SRZ ;  /* 0x0000000000027805 */ /* 0x000fe2000001ff00 */
[----:B------:R-:W-:Y:S01]  /*02d0*/  IMAD.MOV.U32 R17, RZ, RZ, RZ ;  /* 0x000000ffff117224 */ /* 0x000fe200078e00ff */
[----:B------:R-:W-:-:S07]  /*02e0*/  CS2R R4, SRZ ;  /* 0x0000000000047805 */ /* 0x000fce000001ff00 */
.L_x_14:
[----:B------:R-:W-:-:S05]  /*02f0*/  IMAD.WIDE.U32 R10, R17, 0x4, R6 ;  /* 0x00000004110a7825 */ /* 0x000fca00078e0006 */
[----:B------:R0:W5:Y:S01]  /*0300*/  LDG.E R16, desc[UR4][R10.64+0x4] ;  /* 0x000004040a107981 */ /* 0x000162000c1e1900 */
[----:B------:R-:W-:-:S07]  /*0310*/  IMAD.MOV.U32 R19, RZ, RZ, RZ ;  /* 0x000000ffff137224 */ /* 0x000fce00078e00ff */
.L_x_13:
[----:B-----5:R-:W-:Y:S01]  /*0320*/  SHF.R.U32.HI R24, RZ, R19, R16 ;  /* 0x00000013ff187219 */ /* 0x020fe20000011610 */
[----:B0-----:R-:W-:-:S03]  /*0330*/  IMAD.SHL.U32 R10, R17, 0x20, RZ ;  /* 0x00000020110a7824 */ /* 0x001fc600078e00ff */
[----:B------:R-:W-:Y:S01]  /*0340*/  LOP3.LUT R11, R24, 0x1, RZ, 0xc0, !PT ;  /* 0x00000001180b7812 */ /* 0x000fe200078ec0ff */
[----:B------:R-:W-:-:S03]  /*0350*/  IMAD.IADD R10, R10, 0x1, R19 ;  /* 0x000000010a0a7824 */ /* 0x000fc600078e0213 */
[----:B------:R-:W-:Y:S01]  /*0360*/  ISETP.NE.U32.AND P0, PT, R11, 0x1, PT ;  /* 0x000000010b00780c */ /* 0x000fe20003f05070 */
[----:B------:R-:W-:-:S03]  /*0370*/  IMAD R11, R10, 0x5, RZ ;  /* 0x000000050a0b7824 */ /* 0x000fc600078e02ff */
[----:B------:R-:W-:Y:S01]  /*0380*/  R2P PR, R24, 0x7e ;  /* 0x0000007e18007804 */ /* 0x000fe20000000000 */
[----:B------:R-:W-:-:S08]  /*0390*/  IMAD.WIDE.U32 R10, R11, 0x4, R8 ;  /* 0x000000040b0a7825 */ /* 0x000fd000078e0008 */
[----:B------:R-:W2:Y:S04]  /*03a0*/  @!P0 LDG.E R18, desc[UR4][R10.64] ;  /* 0x000000040a128981 */ /* 0x000ea8000c1e1900 */
[----:B------:R-:W3:Y:S04]  /*03b0*/  @!P0 LDG.E R20, desc[UR4][R10.64+0x10] ;  /* 0x000010040a148981 */ /* 0x000ee8000c1e1900 */
[----:B------:R-:W4:Y:S04]  /*03c0*/  @P1 LDG.E R22, desc[UR4][R10.64+0x14] ;  /* 0x000014040a161981 */ /* 0x000f28000c1e1900 */
[----:B------:R-:W4:Y:S04]  /*03d0*/  @P2 LDG.E R26, desc[UR4][R10.64+0x28] ;  /* 0x000028040a1a2981 */ /* 0x000f28000c1e1900 */
[----:B------:R-:W4:Y:S04]  /*03e0*/  @!P0 LDG.E R21, desc[UR4][R10.64+0x4] ;  /* 0x000004040a158981 */ /* 0x000f28000c1e1900 */
[----:B------:R-:W4:Y:S04]  /*03f0*/  @!P0 LDG.E R23, desc[UR4][R10.64+0xc] ;  /* 0x00000c040a178981 */ /* 0x000f28000c1e1900 */
[----:B------:R-:W4:Y:S04]  /*0400*/  @P1 LDG.E R25, desc[UR4][R10.64+0x18] ;  /* 0x000018040a191981 */ /* 0x000f28000c1e1900 */
[----:B------:R-:W4:Y:S04]  /*0410*/  @P3 LDG.E R28, desc[UR4][R10.64+0x3c] ;  /* 0x00003c040a1c3981 */ /* 0x000f28000c1e1900 */
[----:B------:R-:W4:Y:S01]  /*0420*/  @P6 LDG.E R27, desc[UR4][R10.64+0x7c] ;  /* 0x00007c040a1b6981 */ /* 0x000f22000c1e1900 */
[----:B--2---:R-:W-:-:S03]  /*0430*/  @!P0 LOP3.LUT R15, R15, R18, RZ, 0x3c, !PT ;  /* 0x000000120f0f8212 */ /* 0x004fc600078e3cff */
[----:B------:R-:W2:Y:S01]  /*0440*/  @!P0 LDG.E R18, desc[UR4][R10.64+0x8] ;  /* 0x000008040a128981 */ /* 0x000ea2000c1e1900 */
[----:B---3--:R-:W-:-:S03]  /*0450*/  @!P0 LOP3.LUT R3, R3, R20, RZ, 0x3c, !PT ;  /* 0x0000001403038212 */ /* 0x008fc600078e3cff */
[----:B------:R-:W3:Y:S01]  /*0460*/  @P1 LDG.E R20, desc[UR4][R10.64+0x24] ;  /* 0x000024040a141981 */ /* 0x000ee2000c1e1900 */
[----:B----4-:R-:W-:-:S03]  /*0470*/  @P1 LOP3.LUT R15, R15, R22, RZ, 0x3c, !PT ;  /* 0x000000160f0f1212 */ /* 0x010fc600078e3cff */
[----:B------:R-:W4:Y:S01]  /*0480*/  @P2 LDG.E R22, desc[UR4][R10.64+0x38] ;  /* 0x000038040a162981 */ /* 0x000f22000c1e1900 */
[----:B------:R-:W-:-:S03]  /*0490*/  @P2 LOP3.LUT R15, R15, R26, RZ, 0x3c, !PT ;  /* 0x0000001a0f0f2212 */ /* 0x000fc600078e3cff */
[----:B------:R-:W4:Y:S01]  /*04a0*/  @P4 LDG.E R26, desc[UR4][R10.64+0x50] ;  /* 0x000050040a1a4981 */ /* 0x000f22000c1e1900 */
[----:B------:R-:W-:-:S03]  /*04b0*/  @!P0 LOP3.LUT R4, R4, R21, RZ, 0x3c, !PT ;  /* 0x0000001504048212 */ /* 0x000fc600078e3cff */
[----:B------:R-:W4:Y:S01]  /*04c0*/  @P1 LDG.E R21, desc[UR4][R10.64+0x20] ;  /* 0x000020040a151981 */ /* 0x000f22000c1e1900 */
[----:B------:R-:W-:-:S03]  /*04d0*/  @!P0 LOP3.LUT R2, R2, R23, RZ, 0x3c, !PT ;  /* 0x0000001702028212 */ /* 0x000fc600078e3cff */
[----:B------:R-:W4:Y:S01]  /*04e0*/  @P2 LDG.E R23, desc[UR4][R10.64+0x2c] ;  /* 0x00002c040a172981 */ /* 0x000f22000c1e1900 */
[----:B------:R-:W-:-:S03]  /*04f0*/  @P1 LOP3.LUT R4, R4, R25, RZ, 0x3c, !PT ;  /* 0x0000001904041212 */ /* 0x000fc600078e3cff */
[----:B------:R-:W4:Y:S01]  /*0500*/  @P2 LDG.E R25, desc[UR4][R10.64+0x34] ;  /* 0x000034040a192981 */ /* 0x000f22000c1e1900 */
[----:B--2---:R-:W-:-:S03]  /*0510*/  @!P0 LOP3.LUT R5, R5, R18, RZ, 0x3c, !PT ;  /* 0x0000001205058212 */ /* 0x004fc600078e3cff */
[----:B------:R-:W2:Y:S01]  /*0520*/  @P1 LDG.E R18, desc[UR4][R10.64+0x1c] ;  /* 0x00001c040a121981 */ /* 0x000ea2000c1e1900 */
[----:B---3--:R-:W-:-:S03]  /*0530*/  @P1 LOP3.LUT R3, R3, R20, RZ, 0x3c, !PT ;  /* 0x0000001403031212 */ /* 0x008fc600078e3cff */
[----:B------:R-:W3:Y:S01]  /*0540*/  @P2 LDG.E R20, desc[UR4][R10.64+0x30] ;  /* 0x000030040a142981 */ /* 0x000ee2000c1e1900 */
[----:B----4-:R-:W-:-:S03]  /*0550*/  @P2 LOP3.LUT R3, R3, R22, RZ, 0x3c, !PT ;  /* 0x0000001603032212 */ /* 0x010fc600078e3cff */
[----:B------:R-:W4:Y:S01]  /*0560*/  @P3 LDG.E R22, desc[UR4][R10.64+0x4c] ;  /* 0x00004c040a163981 */ /* 0x000f22000c1e1900 */
[----:B------:R-:W-:-:S04]  /*0570*/  @P3 LOP3.LUT R15, R15, R28, RZ, 0x3c, !PT ;  /* 0x0000001c0f0f3212 */ /* 0x000fc800078e3cff */
[----:B------:R-:W-:Y:S02]  /*0580*/  @P4 LOP3.LUT R15, R15, R26, RZ, 0x3c, !PT ;  /* 0x0000001a0f0f4212 */ /* 0x000fe400078e3cff */
[----:B------:R-:W-:Y:S01]  /*0590*/  @P1 LOP3.LUT R2, R2, R21, RZ, 0x3c, !PT ;  /* 0x0000001502021212 */ /* 0x000fe200078e3cff */
[----:B------:R-:W4:Y:S04]  /*05a0*/  @P5 LDG.E R26, desc[UR4][R10.64+0x64] ;  /* 0x000064040a1a5981 */ /* 0x000f28000c1e1900 */
[----:B------:R-:W4:Y:S01]  /*05b0*/  @P3 LDG.E R21, desc[UR4][R10.64+0x40] ;  /* 0x000040040a153981 */ /* 0x000f22000c1e1900 */
[----:B------:R-:W-:Y:S02]  /*05c0*/  @P2 LOP3.LUT R4, R4, R23, RZ, 0x3c, !PT ;  /* 0x0000001704042212 */ /* 0x000fe400078e3cff */
[----:B------:R-:W-:Y:S01]  /*05d0*/  @P2 LOP3.LUT R2, R2, R25, RZ, 0x3c, !PT ;  /* 0x0000001902022212 */ /* 0x000fe200078e3cff */
[----:B------:R-:W4:Y:S04]  /*05e0*/  @P3 LDG.E R23, desc[UR4][R10.64+0x48] ;  /* 0x000048040a173981 */ /* 0x000f28000c1e1900 */
[----:B------:R-:W4:Y:S01]  /*05f0*/  @P4 LDG.E R25, desc[UR4][R10.64+0x54] ;  /* 0x000054040a194981 */ /* 0x000f22000c1e1900 */
[----:B--2---:R-:W-:-:S03]  /*0600*/  @P1 LOP3.LUT R5, R5, R18, RZ, 0x3c, !PT ;  /* 0x0000001205051212 */ /* 0x004fc600078e3cff */
[----:B------:R-:W2:Y:S01]  /*0610*/  @P3 LDG.E R18, desc[UR4][R10.64+0x44] ;  /* 0x000044040a123981 */ /* 0x000ea2000c1e1900 */
[----:B---3--:R-:W-:-:S03]  /*0620*/  @P2 LOP3.LUT R5, R5, R20, RZ, 0x3c, !PT ;  /* 0x0000001405052212 */ /* 0x008fc600078e3cff */
[----:B------:R-:W3:Y:S01]  /*0630*/  @P4 LDG.E R20, desc[UR4][R10.64+0x58] ;  /* 0x000058040a144981 */ /* 0x000ee2000c1e1900 */
[----:B----4-:R-:W-:-:S03]  /*0640*/  @P3 LOP3.LUT R3, R3, R22, RZ, 0x3c, !PT ;  /* 0x0000001603033212 */ /* 0x010fc600078e3cff */
[----:B------:R-:W4:Y:S01]  /*0650*/  @P4 LDG.E R22, desc[UR4][R10.64+0x60] ;  /* 0x000060040a164981 */ /* 0x000f22000c1e1900 */
[----:B------:R-:W-:Y:S02]  /*0660*/  LOP3.LUT P0, RZ, R24, 0x80, RZ, 0xc0, !PT ;  /* 0x0000008018ff7812 */ /* 0x000fe4000780c0ff */
[----:B------:R-:W-:Y:S02]  /*0670*/  @P5 LOP3.LUT R15, R15, R26, RZ, 0x3c, !PT ;  /* 0x0000001a0f0f5212 */ /* 0x000fe400078e3cff */
[----:B------:R-:W4:Y:S01]  /*0680*/  @P6 LDG.E R26, desc[UR4][R10.64+0x78] ;  /* 0x000078040a1a6981 */ /* 0x000f22000c1e1900 */
[----:B------:R-:W-:-:S03]  /*0690*/  @P3 LOP3.LUT R4, R4, R21, RZ, 0x3c, !PT ;  /* 0x0000001504043212 */ /* 0x000fc600078e3cff */
[----:B------:R-:W4:Y:S01]  /*06a0*/  @P4 LDG.E R21, desc[UR4][R10.64+0x5c] ;  /* 0x00005c040a154981 */ /* 0x000f22000c1e1900 */
[----:B------:R-:W-:-:S03]  /*06b0*/  @P3 LOP3.LUT R2, R2, R23, RZ, 0x3c, !PT ;  /* 0x0000001702023212 */ /* 0x000fc600078e3cff */
[----:B------:R-:W4:Y:S01]  /*06c0*/  @P5 LDG.E R23, desc[UR4][R10.64+0x68] ;  /* 0x000068040a175981 */ /* 0x000f22000c1e1900 */
[----:B------:R-:W-:-:S03]  /*06d0*/  @P4 LOP3.LUT R4, R4, R25, RZ, 0x3c, !PT ;  /* 0x0000001904044212 */ /* 0x000fc600078e3cff */
[----:B------:R-:W4:Y:S01]  /*06e0*/  @P5 LDG.E R25, desc[UR4][R10.64+0x70] ;  /* 0x000070040a195981 */ /* 0x000f22000c1e1900 */
[----:B--2---:R-:W-:-:S03]  /*06f0*/  @P3 LOP3.LUT R5, R5, R18, RZ, 0x3c, !PT ;  /* 0x0000001205053212 */ /* 0x004fc600078e3cff */
[----:B------:R-:W2:Y:S01]  /*0700*/  @P5 LDG.E R18, desc[UR4][R10.64+0x6c] ;  /* 0x00006c040a125981 */ /* 0x000ea2000c1e1900 */
[----:B---3--:R-:W-:-:S03]  /*0710*/  @P4 LOP3.LUT R5, R5, R20, RZ, 0x3c, !PT ;  /* 0x0000001405054212 */ /* 0x008fc600078e3cff */
[----:B------:R-:W3:Y:S01]  /*0720*/  @P5 LDG.E R20, desc[UR4][R10.64+0x74] ;  /* 0x000074040a145981 */ /* 0x000ee2000c1e1900 */
[----:B----4-:R-:W-:-:S03]  /*0730*/  @P4 LOP3.LUT R3, R3, R22, RZ, 0x3c, !PT ;  /* 0x0000001603034212 */ /* 0x010fc600078e3cff */
[----:B------:R-:W4:Y:S01]  /*0740*/  @P0 LDG.E R22, desc[UR4][R10.64+0x8c] ;  /* 0x00008c040a160981 */ /* 0x000f22000c1e1900 */
[----:B------:R-:W-:-:S03]  /*0750*/  @P6 LOP3.LUT R15, R15, R26, RZ, 0x3c, !PT ;  /* 0x0000001a0f0f6212 */ /* 0x000fc600078e3cff */
        /* <DEDUP_REMOVED lines=13> */
[----:B------:R-:W-:Y:S02]  /*0830*/  @P6 LOP3.LUT R4, R4, R27, RZ, 0x3c, !PT ;  /* 0x0000001b04046212 */ /* 0x000fe400078e3cff */
[----:B------:R-:W-:Y:S02]  /*0840*/  @P6 LOP3.LUT R2, R2, R21, RZ, 0x3c, !PT ;  /* 0x0000001502026212 */ /* 0x000fe400078e3cff */
[----:B------:R-:W-:Y:S02]  /*0850*/  @P0 LOP3.LUT R4, R4, R23, RZ, 0x3c, !PT ;  /* 0x0000001704040212 */ /* 0x000fe400078e3cff */
[----:B------:R-:W-:Y:S02]  /*0860*/  @P0 LOP3.LUT R2, R2, R25, RZ, 0x3c, !PT ;  /* 0x0000001902020212 */ /* 0x000fe400078e3cff */
[----:B--2---:R-:W-:Y:S02]  /*0870*/  @P6 LOP3.LUT R5, R5, R18, RZ, 0x3c, !PT ;  /* 0x0000001205056212 */ /* 0x004fe400078e3cff */
[----:B---3--:R-:W-:-:S02]  /*0880*/  @P6 LOP3.LUT R3, R3, R20, RZ, 0x3c, !PT ;  /* 0x0000001403036212 */ /* 0x008fc400078e3cff */
[----:B----4-:R-:W-:Y:S02]  /*0890*/  @P0 LOP3.LUT R5, R5, R22, RZ, 0x3c, !PT ;  /* 0x0000001605050212 */ /* 0x010fe400078e3cff */
[----:B------:R-:W-:Y:S02]  /*08a0*/  @P0 LOP3.LUT R3, R3, R26, RZ, 0x3c, !PT ;  /* 0x0000001a03030212 */ /* 0x000fe400078e3cff */
[----:B------:R-:W-:-:S13]  /*08b0*/  R2P PR, R24.B1, 0x7f ;  /* 0x0000007f18007804 */ /* 0x000fda0000001000 */
[----:B------:R-:W2:Y:S04]  /*08c0*/  @P0 LDG.E R18, desc[UR4][R10.64+0xa0] ;  /* 0x0000a0040a120981 */ /* 0x000ea8000c1e1900 */
[----:B------:R-:W3:Y:S04]  /*08d0*/  @P1 LDG.E R22, desc[UR4][R10.64+0xb4] ;  /* 0x0000b4040a161981 */ /* 0x000ee8000c1e1900 */
[----:B------:R-:W4:Y:S04]  /*08e0*/  @P2 LDG.E R26, desc[UR4][R10.64+0xc8] ;  /* 0x0000c8040a1a2981 */ /* 0x000f28000c1e1900 */
[----:B------:R-:W4:Y:S04]  /*08f0*/  @P3 LDG.E R28, desc[UR4][R10.64+0xdc] ;  /* 0x0000dc040a1c3981 */ /* 0x000f28000c1e1900 */
[----:B------:R-:W4:Y:S04]  /*0900*/  @P0 LDG.E R23, desc[UR4][R10.64+0xa4] ;  /* 0x0000a4040a170981 */ /* 0x000f28000c1e1900 */
[----:B------:R-:W4:Y:S04]  /*0910*/  @P0 LDG.E R20, desc[UR4][R10.64+0xa8] ;  /* 0x0000a8040a140981 */ /* 0x000f28000c1e1900 */
[----:B------:R-:W4:Y:S04]  /*0920*/  @P4 LDG.E R25, desc[UR4][R10.64+0xf0] ;  /* 0x0000f0040a194981 */ /* 0x000f28000c1e1900 */
        /* <DEDUP_REMOVED lines=21> */
[----:B------:R-:W-:Y:S02]  /*0a80*/  LOP3.LUT P0, RZ, R24, 0x8000, RZ, 0xc0, !PT ;  /* 0x0000800018ff7812 */ /* 0x000fe4000780c0ff */
[----:B----4-:R-:W-:Y:S01]  /*0a90*/  @P5 LOP3.LUT R15, R15, R26, RZ, 0x3c, !PT ;  /* 0x0000001a0f0f5212 */ /* 0x010fe200078e3cff */
[----:B------:R-:W4:Y:S04]  /*0aa0*/  @P3 LDG.E R24, desc[UR4][R10.64+0xe4] ;  /* 0x0000e4040a183981 */ /* 0x000f28000c1e1900 */
[----:B------:R-:W2:Y:S01]  /*0ab0*/  @P6 LDG.E R26, desc[UR4][R10.64+0x118] ;  /* 0x000118040a1a6981 */ /* 0x000ea2000c1e1900 */
        /* <DEDUP_REMOVED lines=8> */
[----:B---3--:R-:W-:-:S03]  /*0b40*/  @P2 LOP3.LUT R3, R3, R22, RZ, 0x3c, !PT ;  /* 0x0000001603032212 */ /* 0x008fc600078e3cff */
[----:B------:R-:W3:Y:S01]  /*0b50*/  @P4 LDG.E R22, desc[UR4][R10.64+0x100] ;  /* 0x000100040a164981 */ /* 0x000ee2000c1e1900 */
[----:B--2---:R-:W-:-:S03]  /*0b60*/  @P6 LOP3.LUT R15, R15, R26, RZ, 0x3c, !PT ;  /* 0x0000001a0f0f6212 */ /* 0x004fc600078e3cff */
[----:B------:R-:W2:Y:S01]  /*0b70*/  @P0 LDG.E R26, desc[UR4][R10.64+0x12c] ;  /* 0x00012c040a1a0981 */ /* 0x000ea2000c1e1900 */
[----:B----4-:R-:W-:-:S03]  /*0b80*/  @P2 LOP3.LUT R2, R2, R23, RZ, 0x3c, !PT ;  /* 0x0000001702022212 */ /* 0x010fc600078e3cff */
[----:B------:R-:W4:Y:S01]  /*0b90*/  @P4 LDG.E R23, desc[UR4][R10.64+0xfc] ;  /* 0x0000fc040a174981 */ /* 0x000f22000c1e1900 */
[----:B------:R-:W-:-:S03]  /*0ba0*/  @P2 LOP3.LUT R5, R5, R20, RZ, 0x3c, !PT ;  /* 0x0000001405052212 */ /* 0x000fc600078e3cff */
[----:B------:R-:W4:Y:S01]  /*0bb0*/  @P4 LDG.E R20, desc[UR4][R10.64+0xf8] ;  /* 0x0000f8040a144981 */ /* 0x000f22000c1e1900 */
[----:B------:R-:W-:Y:S02]  /*0bc0*/  @P3 LOP3.LUT R2, R2, R27, RZ, 0x3c, !PT ;  /* 0x0000001b02023212 */ /* 0x000fe400078e3cff */
[----:B------:R-:W-:Y:S01]  /*0bd0*/  @P3 LOP3.LUT R4, R4, R25, RZ, 0x3c, !PT ;  /* 0x0000001904043212 */ /* 0x000fe200078e3cff */
[----:B------:R-:W4:Y:S01]  /*0be0*/  @P5 LDG.E R27, desc[UR4][R10.64+0x110] ;  /* 0x000110040a1b5981 */ /* 0x000f22000c1e1900 */
[----:B------:R-:W-:-:S03]  /*0bf0*/  @P3 LOP3.LUT R5, R5, R24, RZ, 0x3c, !PT ;  /* 0x0000001805053212 */ /* 0x000fc600078e3cff */
[----:B------:R-:W4:Y:S04]  /*0c00*/  @P5 LDG.E R25, desc[UR4][R10.64+0x108] ;  /* 0x000108040a195981 */ /* 0x000f28000c1e1900 */
        /* <DEDUP_REMOVED lines=19> */
[----:B------:R-:W-:-:S05]  /*0d40*/  VIADD R19, R19, 0x10 ;  /* 0x0000001013137836 */ /* 0x000fca0000000000 */
[----:B------:R-:W-:Y:S02]  /*0d50*/  ISETP.NE.AND P1, PT, R19, 0x20, PT ;  /* 0x000000201300780c */ /* 0x000fe40003f25270 */
[----:B------:R-:W-:Y:S02]  /*0d60*/  @P5 LOP3.LUT R3, R3, R18, RZ, 0x3c, !PT ;  /* 0x0000001203035212 */ /* 0x000fe400078e3cff */
[----:B------:R-:W-:Y:S02]  /*0d70*/  @P6 LOP3.LUT R4, R4, R21, RZ, 0x3c, !PT ;  /* 0x0000001504046212 */ /* 0x000fe400078e3cff */
[----:B---3--:R-:W-:-:S04]  /*0d80*/  @P6 LOP3.LUT R3, R3, R22, RZ, 0x3c, !PT ;  /* 0x0000001603036212 */ /* 0x008fc800078e3cff */
[----:B--2---:R-:W-:Y:S02]  /*0d90*/  @P0 LOP3.LUT R3, R3, R26, RZ, 0x3c, !PT ;  /* 0x0000001a03030212 */ /* 0x004fe400078e3cff */
[----:B----4-:R-:W-:Y:S02]  /*0da0*/  @P6 LOP3.LUT R2, R2, R23, RZ, 0x3c, !PT ;  /* 0x0000001702026212 */ /* 0x010fe400078e3cff */
[----:B------:R-:W-:Y:S02]  /*0db0*/  @P6 LOP3.LUT R5, R5, R20, RZ, 0x3c, !PT ;  /* 0x0000001405056212 */ /* 0x000fe400078e3cff */
[----:B------:R-:W-:Y:S02]  /*0dc0*/  @P0 LOP3.LUT R2, R2, R27, RZ, 0x3c, !PT ;  /* 0x0000001b02020212 */ /* 0x000fe400078e3cff */
[----:B------:R-:W-:Y:S02]  /*0dd0*/  @P0 LOP3.LUT R4, R4, R25, RZ, 0x3c, !PT ;  /* 0x0000001904040212 */ /* 0x000fe400078e3cff */
[----:B------:R-:W-:Y:S01]  /*0de0*/  @P0 LOP3.LUT R5, R5, R24, RZ, 0x3c, !PT ;  /* 0x0000001805050212 */ /* 0x000fe200078e3cff */
[----:B------:R-:W-:Y:S06]  /*0df0*/  @P1 BRA `(.L_x_13) ;  /* 0xfffffff400481947 */ /* 0x000fec000383ffff */
[----:B------:R-:W-:-:S05]  /*0e00*/  VIADD R17, R17, 0x1 ;  /* 0x0000000111117836 */ /* 0x000fca0000000000 */
[----:B------:R-:W-:-:S13]  /*0e10*/  ISETP.NE.AND P0, PT, R17, 0x5, PT ;  /* 0x000000051100780c */ /* 0x000fda0003f05270 */
[----:B------:R-:W-:Y:S05]  /*0e20*/  @P0 BRA `(.L_x_14) ;  /* 0xfffffff400300947 */ /* 0x000fea000383ffff */
[----:B------:R1:W-:Y:S01]  /*0e30*/  STG.E.64 desc[UR4][R6.64+0x8], R4 ;  /* 0x0000080406007986 */ /* 0x0003e2000c101b04 */
[----:B------:R-:W-:Y:S01]  /*0e40*/  VIADD R14, R14, 0x1 ;  /* 0x000000010e0e7836 */ /* 0x000fe20000000000 */
[----:B------:R-:W-:Y:S02]  /*0e50*/  LOP3.LUT R11, R13, 0x3, RZ, 0xc0, !PT ;  /* 0x000000030d0b7812 */ /* 0x000fe400078ec0ff */
[----:B------:R1:W-:Y:S02]  /*0e60*/  STG.E.64 desc[UR4][R6.64+0x10], R2 ;  /* 0x0000100206007986 */ /* 0x0003e4000c101b04 */
[----:B------:R-:W-:Y:S02]  /*0e70*/  ISETP.GE.U32.AND P0, PT, R14, R11, PT ;  /* 0x0000000b0e00720c */ /* 0x000fe40003f06070 */
[----:B------:R1:W-:Y:S11]  /*0e80*/  STG.E desc[UR4][R6.64+0x4], R15 ;  /* 0x0000040f06007986 */ /* 0x0003f6000c101904 */
[----:B------:R-:W-:Y:S05]  /*0e90*/  @!P0 BRA `(.L_x_15) ;  /* 0xfffffff400048947 */ /* 0x000fea000383ffff */
.L_x_12:
[----:B------:R-:W-:Y:S05]  /*0ea0*/  BSYNC.RECONVERGENT B1 ;  /* 0x0000000000017941 */ /* 0x000fea0003800200 */
.L_x_11:
[C---:B------:R-:W-:Y:S01]  /*0eb0*/  ISETP.GT.U32.AND P0, PT, R13.reuse, 0x3, PT ;  /* 0x000000030d00780c */ /* 0x040fe20003f04070 */
[----:B------:R-:W-:Y:S01]  /*0ec0*/  VIADD R12, R12, 0x1 ;  /* 0x000000010c0c7836 */ /* 0x000fe20000000000 */
[--C-:B------:R-:W-:Y:S02]  /*0ed0*/  SHF.R.U64 R13, R13, 0x2, R0.reuse ;  /* 0x000000020d0d7819 */ /* 0x100fe40000001200 */
[----:B------:R-:W-:Y:S02]  /*0ee0*/  ISETP.GT.U32.AND.EX P0, PT, R0, RZ, PT, P0 ;  /* 0x000000ff0000720c */ /* 0x000fe40003f04100 */
[----:B------:R-:W-:-:S11]  /*0ef0*/  SHF.R.U32.HI R0, RZ, 0x2, R0 ;  /* 0x00000002ff007819 */ /* 0x000fd60000011600 */
[----:B------:R-:W-:Y:S05]  /*0f00*/  @P0 BRA `(.L_x_16) ;  /* 0xfffffff000c80947 */ /* 0x000fea000383ffff */
.L_x_10:
[----:B------:R-:W-:Y:S05]  /*0f10*/  BSYNC.RECONVERGENT B0 ;  /* 0x0000000000007941 */ /* 0x000fea0003800200 */
.L_x_9:
[----:B------:R-:W-:Y:S04]  /*0f20*/  STG.E.64 desc[UR4][R6.64+0x18], RZ ;  /* 0x000018ff06007986 */ /* 0x000fe8000c101b04 */
[----:B------:R-:W-:Y:S04]  /*0f30*/  STG.E desc[UR4][R6.64+0x20], RZ ;  /* 0x000020ff06007986 */ /* 0x000fe8000c101904 */
[----:B------:R-:W-:Y:S01]  /*0f40*/  STG.E.64 desc[UR4][R6.64+0x28], RZ ;  /* 0x000028ff06007986 */ /* 0x000fe2000c101b04 */
[----:B------:R-:W-:Y:S05]  /*0f50*/  EXIT ;  /* 0x000000000000794d */ /* 0x000fea0003800000 */
.L_x_17:
        /* <DEDUP_REMOVED lines=10> */
.L_x_24:


//--------------------- .text._Z23ising_metropolis_kernelPiP17curandStateXORWOWfiS_S_ --------------------------
	.section	.text._Z23ising_metropolis_kernelPiP17curandStateXORWOWfiS_S_,"ax",@progbits
	.align	128
        .global         _Z23ising_metropolis_kernelPiP17curandStateXORWOWfiS_S_
        .type           _Z23ising_metropolis_kernelPiP17curandStateXORWOWfiS_S_,@function
        .size           _Z23ising_metropolis_kernelPiP17curandStateXORWOWfiS_S_,(.L_x_25 - _Z23ising_metropolis_kernelPiP17curandStateXORWOWfiS_S_)
        .other          _Z23ising_metropolis_kernelPiP17curandStateXORWOWfiS_S_,@"STO_CUDA_ENTRY STV_DEFAULT"
_Z23ising_metropolis_kernelPiP17curandStateXORWOWfiS_S_:
.text._Z23ising_metropolis_kernelPiP17curandStateXORWOWfiS_S_:
        /* <DEDUP_REMOVED lines=12> */
[----:B------:R-:W0:Y:S01]  /*00c0*/  LDCU UR4, c[0x0][0x394] ;  /* 0x00007280ff0477ac */ /* 0x000e220008000800 */
[----:B------:R-:W-:-:S04]  /*00d0*/  IADD3 R4, PT, PT, R0, R7, RZ ;  /* 0x0000000700047210 */ /* 0x000fc80007ffe0ff */
[----:B------:R-:W-:-:S04]  /*00e0*/  LEA.HI R2, R4, R4, RZ, 0x1 ;  /* 0x0000000404027211 */ /* 0x000fc800078f08ff */
[----:B------:R-:W-:-:S05]  /*00f0*/  LOP3.LUT R3, R2, 0xfffffffe, RZ, 0xc0, !PT ;  /* 0xfffffffe02037812 */ /* 0x000fca00078ec0ff */
[----:B------:R-:W-:-:S05]  /*0100*/  IMAD.IADD R3, R4, 0x1, -R3 ;  /* 0x0000000104037824 */ /* 0x000fca00078e0a03 */
[----:B0-----:R-:W-:-:S13]  /*0110*/  ISETP.NE.AND P0, PT, R3, UR4, PT ;  /* 0x0000000403007c0c */ /* 0x001fda000bf05270 */
[----:B------:R-:W-:Y:S05]  /*0120*/  @P0 EXIT ;  /* 0x000000000000094d */ /* 0x000fea0003800000 */
[C---:B------:R-:W-:Y:S01]  /*0130*/  IADD3 R6, PT, PT, R0.reuse, 0xc7, RZ ;  /* 0x000000c700067810 */ /* 0x040fe20007ffe0ff */
[----:B------:R-:W-:Y:S01]  /*0140*/  VIADD R10, R0, 0x1 ;  /* 0x00000001000a7836 */ /* 0x000fe20000000000 */
[----:B------:R-:W0:Y:S01]  /*0150*/  LDC.64 R2, c[0x0][0x380] ;  /* 0x0000e000ff027b82 */ /* 0x000e220000000a00 */
[----:B------:R-:W-:Y:S01]  /*0160*/  HFMA2 R12, -RZ, RZ, 0, 1.1920928955078125e-05 ;  /* 0x000000c8ff0c7431 */ /* 0x000fe200000001ff */
[C---:B------:R-:W-:Y:S01]  /*0170*/  ISETP.NE.AND P0, PT, R7.reuse, RZ, PT ;  /* 0x000000ff0700720c */ /* 0x040fe20003f05270 */
[----:B------:R-:W-:Y:S01]  /*0180*/  IMAD.HI R5, R6, 0x51eb851f, RZ ;  /* 0x51eb851f06057827 */ /* 0x000fe200078e02ff */
[----:B------:R-:W-:Y:S01]  /*0190*/  ISETP.GE.U32.AND P1, PT, R7, 0xc7, PT ;  /* 0x000000c70700780c */ /* 0x000fe20003f26070 */
[----:B------:R-:W1:Y:S02]  /*01a0*/  LDCU.64 UR6, c[0x0][0x358] ;  /* 0x00006b00ff0677ac */ /* 0x000e640008000a00 */
[----:B------:R-:W-:Y:S01]  /*01b0*/  IMAD.HI R11, R10, 0x51eb851f, RZ ;  /* 0x51eb851f0a0b7827 */ /* 0x000fe200078e02ff */
[----:B------:R-:W-:-:S03]  /*01c0*/  SHF.R.U32.HI R8, RZ, 0x1f, R5 ;  /* 0x0000001fff087819 */ /* 0x000fc60000011605 */
[----:B------:R-:W-:Y:S01]  /*01d0*/  IMAD R12, R7, R12, -0xc8 ;  /* 0xffffff38070c7424 */ /* 0x000fe200078e020c */
[----:B------:R-:W-:Y:S01]  /*01e0*/  LEA.HI.SX32 R9, R5, R8, 0x1a ;  /* 0x0000000805097211 */ /* 0x000fe200078fd2ff */
[----:B------:R-:W-:Y:S01]  /*01f0*/  IMAD R5, R7, 0xc7, R4 ;  /* 0x000000c707057824 */ /* 0x000fe200078e0204 */
[----:B------:R-:W-:Y:S02]  /*0200*/  SHF.R.U32.HI R8, RZ, 0x1f, R11 ;  /* 0x0000001fff087819 */ /* 0x000fe4000001160b */
[----:B------:R-:W-:Y:S01]  /*0210*/  SEL R13, R12, 0x9b78, P0 ;  /* 0x00009b780c0d7807 */ /* 0x000fe20000000000 */
[----:B------:R-:W-:Y:S01]  /*0220*/  IMAD R6, R9, -0xc8, R6 ;  /* 0xffffff3809067824 */ /* 0x000fe200078e0206 */
[----:B------:R-:W-:Y:S02]  /*0230*/  LEA.HI.SX32 R11, R11, R8, 0x1a ;  /* 0x000000080b0b7211 */ /* 0x000fe400078fd2ff */
[----:B------:R-:W-:Y:S01]  /*0240*/  IADD3 R23, PT, PT, R5, 0xc8, RZ ;  /* 0x000000c805177810 */ /* 0x000fe20007ffe0ff */
[----:B------:R-:W-:-:S02]  /*0250*/  IMAD.IADD R13, R0, 0x1, R13 ;  /* 0x00000001000d7824 */ /* 0x000fc400078e020d */
[----:B------:R-:W-:Y:S02]  /*0260*/  IMAD R10, R11, -0xc8, R10 ;  /* 0xffffff380b0a7824 */ /* 0x000fe400078e020a */
[C---:B------:R-:W-:Y:S02]  /*0270*/  IMAD R9, R7.reuse, 0xc8, R6 ;  /* 0x000000c807097824 */ /* 0x040fe400078e0206 */
[----:B------:R-:W-:Y:S02]  /*0280*/  IMAD R21, R7, 0xc8, R10 ;  /* 0x000000c807157824 */ /* 0x000fe400078e020a */
[----:B0-----:R-:W-:Y:S01]  /*0290*/  IMAD.WIDE R12, R13, 0x4, R2 ;  /* 0x000000040d0c7825 */ /* 0x001fe200078e0202 */
[----:B------:R-:W0:Y:S03]  /*02a0*/  LDC.64 R6, c[0x0][0x388] ;  /* 0x0000e200ff067b82 */ /* 0x000e260000000a00 */
[----:B------:R-:W-:-:S02]  /*02b0*/  @P1 VIADD R23, R5, 0xffff6488 ;  /* 0xffff648805171836 */ /* 0x000fc40000000000 */
[--C-:B------:R-:W-:Y:S01]  /*02c0*/  IMAD.WIDE R20, R21, 0x4, R2.reuse ;  /* 0x0000000415147825 */ /* 0x100fe200078e0202 */
[----:B-1----:R-:W2:Y:S03]  /*02d0*/  LDG.E R12, desc[UR6][R12.64] ;  /* 0x000000060c0c7981 */ /* 0x002ea6000c1e1900 */
[--C-:B------:R-:W-:Y:S02]  /*02e0*/  IMAD.WIDE R8, R9, 0x4, R2.reuse ;  /* 0x0000000409087825 */ /* 0x100fe400078e0202 */
[----:B------:R-:W2:Y:S02]  /*02f0*/  LDG.E R20, desc[UR6][R20.64] ;  /* 0x0000000614147981 */ /* 0x000ea4000c1e1900 */
[--C-:B------:R-:W-:Y:S02]  /*0300*/  IMAD.WIDE R22, R23, 0x4, R2.reuse ;  /* 0x0000000417167825 */ /* 0x100fe400078e0202 */
[----:B------:R-:W2:Y:S02]  /*0310*/  LDG.E R25, desc[UR6][R8.64] ;  /* 0x0000000608197981 */ /* 0x000ea4000c1e1900 */
[----:B------:R-:W-:-:S02]  /*0320*/  IMAD.WIDE R2, R5, 0x4, R2 ;  /* 0x0000000405027825 */ /* 0x000fc400078e0202 */
[----:B------:R-:W3:Y:S04]  /*0330*/  LDG.E R23, desc[UR6][R22.64] ;  /* 0x0000000616177981 */ /* 0x000ee8000c1e1900 */
[----:B------:R-:W4:Y:S01]  /*0340*/  LDG.E R0, desc[UR6][R2.64] ;  /* 0x0000000602007981 */ /* 0x000f22000c1e1900 */
[----:B0-----:R-:W-:-:S05]  /*0350*/  IMAD.WIDE R4, R5, 0x30, R6 ;  /* 0x0000003005047825 */ /* 0x001fca00078e0206 */
[----:B------:R-:W4:Y:S04]  /*0360*/  LDG.E.64 R16, desc[UR6][R4.64+0x8] ;  /* 0x0000080604107981 */ /* 0x000f28000c1e1b00 */
[----:B------:R-:W4:Y:S04]  /*0370*/  LDG.E.64 R14, desc[UR6][R4.64+0x10] ;  /* 0x00001006040e7981 */ /* 0x000f28000c1e1b00 */
[----:B------:R0:W5:Y:S04]  /*0380*/  LDG.E R19, desc[UR6][R4.64+0x20] ;  /* 0x0000200604137981 */ /* 0x000168000c1e1900 */
[----:B------:R0:W5:Y:S04]  /*0390*/  LDG.E.64 R6, desc[UR6][R4.64+0x28] ;  /* 0x0000280604067981 */ /* 0x000168000c1e1b00 */
[----:B------:R0:W5:Y:S04]  /*03a0*/  LDG.E.64 R10, desc[UR6][R4.64] ;  /* 0x00000006040a7981 */ /* 0x000168000c1e1b00 */
[----:B------:R0:W5:Y:S01]  /*03b0*/  LDG.E.64 R8, desc[UR6][R4.64+0x18] ;  /* 0x0000180604087981 */ /* 0x000162000c1e1b00 */
[----:B------:R-:W-:Y:S04]  /*03c0*/  BSSY.RECONVERGENT B0, `(.L_x_18) ;  /* 0x000003f000007945 */ /* 0x000fe80003800200 */
[----:B------:R-:W-:Y:S01]  /*03d0*/  BSSY.RELIABLE B1, `(.L_x_19) ;  /* 0x000002c000017945 */ /* 0x000fe20003800100 */
[----:B--2---:R-:W-:-:S04]  /*03e0*/  IADD3 R12, PT, PT, R12, R20, R25 ;  /* 0x000000140c0c7210 */ /* 0x004fc80007ffe019 */
[----:B---3--:R-:W-:-:S05]  /*03f0*/  IADD3 R23, PT, PT, R12, R23, RZ ;  /* 0x000000170c177210 */ /* 0x008fca0007ffe0ff */
[----:B----4-:R-:W-:-:S04]  /*0400*/  IMAD R18, R0, R23, RZ ;  /* 0x0000001700127224 */ /* 0x010fc800078e02ff */
[----:B------:R-:W-:-:S05]  /*0410*/  IMAD.SHL.U32 R18, R18, 0x2, RZ ;  /* 0x0000000212127824 */ /* 0x000fca00078e00ff */
[----:B------:R-:W-:Y:S01]  /*0420*/  ISETP.GE.AND P0, PT, R18, 0x1, PT ;  /* 0x000000011200780c */ /* 0x000fe20003f06270 */
[----:B------:R-:W-:Y:S01]  /*0430*/  IMAD.MOV.U32 R21, RZ, RZ, R16 ;  /* 0x000000ffff157224 */ /* 0x000fe200078e0010 */
[----:B------:R-:W-:Y:S01]  /*0440*/  MOV R20, R17 ;  /* 0x0000001100147202 */ /* 0x000fe20000000f00 */
[----:B------:R-:W-:Y:S01]  /*0450*/  IMAD.MOV.U32 R13, RZ, RZ, R15 ;  /* 0x000000ffff0d7224 */ /* 0x000fe200078e000f */
[----:B------:R-:W-:-:S09]  /*0460*/  MOV R12, R14 ;  /* 0x0000000e000c7202 */ /* 0x000fd20000000f00 */
[----:B0-----:R-:W-:Y:S05]  /*0470*/  @!P0 BRA `(.L_x_20) ;  /* 0x0000000000848947 */ /* 0x001fea0003800000 */
[----:B------:R-:W0:Y:S01]  /*0480*/  LDCU UR4, c[0x0][0x390] ;  /* 0x00007200ff0477ac */ /* 0x000e220008000800 */
[----:B------:R-:W-:Y:S01]  /*0490*/  I2FP.F32.U32 R12, R18 ;  /* 0x00000012000c7245 */ /* 0x000fe20000201000 */
[----:B------:R-:W-:Y:S01]  /*04a0*/  IMAD.MOV.U32 R13, RZ, RZ, 0x437c0000 ;  /* 0x437c0000ff0d7424 */ /* 0x000fe200078e00ff */
[----:B------:R-:W-:Y:S01]  /*04b0*/  MOV R20, 0x3bbb989d ;  /* 0x3bbb989d00147802 */ /* 0x000fe20000000f00 */
[----:B-----5:R-:W-:Y:S01]  /*04c0*/  VIADD R10, R10, 0x587c5 ;  /* 0x000587c50a0a7836 */ /* 0x020fe20000000000 */
[----:B------:R-:W-:Y:S01]  /*04d0*/  SHF.R.U32.HI R22, RZ, 0x2, R11 ;  /* 0x00000002ff167819 */ /* 0x000fe2000001160b */
[----:B------:R-:W-:-:S03]  /*04e0*/  IMAD.MOV.U32 R23, RZ, RZ, R14 ;  /* 0x000000ffff177224 */ /* 0x000fc600078e000e */
[----:B------:R-:W-:Y:S01]  /*04f0*/  LOP3.LUT R22, R22, R11, RZ, 0x3c, !PT ;  /* 0x0000000b16167212 */ /* 0x000fe200078e3cff */
[----:B0-----:R-:W-:Y:S01]  /*0500*/  FMUL R21, R12, -UR4 ;  /* 0x800000040c157c20 */ /* 0x001fe20008400000 */
[----:B------:R-:W-:-:S03]  /*0510*/  MOV R12, R15 ;  /* 0x0000000f000c7202 */ /* 0x000fc60000000f00 */
[----:B------:R-:W-:Y:S02]  /*0520*/  FFMA.SAT R20, R21, R20, 0.5 ;  /* 0x3f00000015147423 */ /* 0x000fe40000002014 */
[----:B------:R-:W-:Y:S02]  /*0530*/  IMAD.SHL.U32 R11, R12, 0x10, RZ ;  /* 0x000000100c0b7824 */ /* 0x000fe400078e00ff */
[----:B------:R-:W-:Y:S01]  /*0540*/  FFMA.RM R20, R20, R13, 12582913 ;  /* 0x4b40000114147423 */ /* 0x000fe2000000400d */
[----:B------:R-:W-:-:S03]  /*0550*/  SHF.L.U32 R13, R22, 0x1, RZ ;  /* 0x00000001160d7819 */ /* 0x000fc600000006ff */
[----:B------:R-:W-:Y:S01]  /*0560*/  FADD R24, R20, -12583039 ;  /* 0xcb40007f14187421 */ /* 0x000fe20000000000 */
[----:B------:R-:W-:Y:S02]  /*0570*/  LOP3.LUT R13, R12, R11, R13, 0x96, !PT ;  /* 0x0000000b0c0d7212 */ /* 0x000fe400078e960d */
[----:B------:R-:W-:Y:S01]  /*0580*/  SHF.L.U32 R20, R20, 0x17, RZ ;  /* 0x0000001714147819 */ /* 0x000fe200000006ff */
[----:B------:R-:W-:Y:S01]  /*0590*/  FFMA R24, R21, 1.4426950216293334961, -R24 ;  /* 0x3fb8aa3b15187823 */ /* 0x000fe20000000818 */
[----:B------:R-:W-:Y:S01]  /*05a0*/  LOP3.LUT R13, R13, R22, RZ, 0x3c, !PT ;  /* 0x000000160d0d7212 */ /* 0x000fe200078e3cff */
[----:B------:R-:W-:Y:S02]  /*05b0*/  IMAD.MOV.U32 R22, RZ, RZ, 0x2f800000 ;  /* 0x2f800000ff167424 */ /* 0x000fe400078e00ff */
[----:B------:R-:W-:Y:S01]  /*05c0*/  FFMA R24, R21, 1.925963033500011079e-08, R24 ;  /* 0x32a5706015187823 */ /* 0x000fe20000000018 */
[----:B------:R-:W-:-:S03]  /*05d0*/  IADD3 R11, PT, PT, R13, R10, RZ ;  /* 0x0000000a0d0b7210 */ /* 0x000fc60007ffe0ff */
[----:B------:R-:W0:Y:S01]  /*05e0*/  MUFU.EX2 R15, R24 ;  /* 0x00000018000f7308 */ /* 0x000e220000000800 */
[----:B------:R-:W-:-:S05]  /*05f0*/  I2FP.F32.U32 R11, R11 ;  /* 0x0000000b000b7245 */ /* 0x000fca0000201000 */
[----:B------:R-:W-:Y:S01]  /*0600*/  FFMA R11, R11, R22, 1.1641532182693481445e-10 ;  /* 0x2f0000000b0b7423 */ /* 0x000fe20000000016 */
[----:B------:R-:W-:Y:S01]  /*0610*/  MOV R22, R17 ;  /* 0x0000001100167202 */ /* 0x000fe20000000f00 */
[----:B0-----:R-:W-:-:S05]  /*0620*/  FMUL R20, R20, R15 ;  /* 0x0000000f14147220 */ /* 0x001fca0000400000 */
[----:B------:R-:W-:Y:S01]  /*0630*/  FSETP.GEU.AND P0, PT, R11, R20, PT ;  /* 0x000000140b00720b */ /* 0x000fe20003f0e000 */
[----:B------:R-:W-:-:S12]  /*0640*/  IMAD.MOV.U32 R11, RZ, RZ, R16 ;  /* 0x000000ffff0b7224 */ /* 0x000fd800078e0010 */
[----:B------:R-:W-:Y:S05]  /*0650*/  @P0 BREAK.RELIABLE B1 ;  /* 0x0000000000010942 */ /* 0x000fea0003800100 */
[----:B------:R-:W-:Y:S05]  /*0660*/  @P0 BRA `(.L_x_21) ;  /* 0x0000000000500947 */ /* 0x000fea0003800000 */
[----:B------:R-:W-:Y:S02]  /*0670*/  MOV R20, R23 ;  /* 0x0000001700147202 */ /* 0x000fe40000000f00 */
[----:B------:R-:W-:-:S07]  /*0680*/  MOV R21, R22 ;  /* 0x0000001600157202 */ /* 0x000fce0000000f00 */
.L_x_20:
[----:B------:R-:W-:Y:S05]  /*0690*/  BSYNC.RELIABLE B1 ;  /* 0x0000000000017941 */ /* 0x000fea0003800100 */
.L_x_19:
[----:B------:R-:W0:Y:S01]  /*06a0*/  S2R R23, SR_LANEID ;  /* 0x0000000000177919 */ /* 0x000e220000000000 */
[C---:B------:R-:W-:Y:S01]  /*06b0*/  IMAD.U32 R22, R0.reuse, -0x2, RZ ;  /* 0xfffffffe00167824 */ /* 0x040fe200078e00ff */
[----:B------:R-:W1:Y:S08]  /*06c0*/  REDUX.SUM UR5, R18 ;  /* 0x00000000120573c4 */ /* 0x000e70000000c000 */
[----:B------:R-:W2:Y:S01]  /*06d0*/  LDC.64 R16, c[0x0][0x398] ;  /* 0x0000e600ff107b82 */ /* 0x000ea20000000a00 */
[----:B------:R-:W-:Y:S01]  /*06e0*/  VOTEU.ANY UR4, UPT, PT ;  /* 0x0000000000047886 */ /* 0x000fe200038e0100 */
[----:B------:R-:W-:Y:S01]  /*06f0*/  IADD3 R29, PT, PT, -R0, RZ, RZ ;  /* 0x000000ff001d7210 */ /* 0x000fe20007ffe1ff */
[----:B------:R-:W-:-:S05]  /*0700*/  UFLO.U32 UR4, UR4 ;  /* 0x00000004000472bd */ /* 0x000fca00080e0000 */
[----:B------:R-:W3:Y:S08]  /*0710*/  REDUX.SUM UR8, R22 ;  /* 0x00000000160873c4 */ /* 0x000ef0000000c000 */
[----:B------:R-:W4:Y:S01]  /*0720*/  LDC.64 R14, c[0x0][0x3a0] ;  /* 0x0000e800ff0e7b82 */ /* 0x000f220000000a00 */
[----:B------:R2:W-:Y:S01]  /*0730*/  STG.E desc[UR6][R2.64], R29 ;  /* 0x0000001d02007986 */ /* 0x0005e2000c101906 */
[----:B-1----:R-:W-:-:S02]  /*0740*/  MOV R25, UR5 ;  /* 0x0000000500197c02 */ /* 0x002fc40008000f00 */
[----:B0-----:R-:W-:Y:S01]  /*0750*/  ISETP.EQ.U32.AND P0, PT, R23, UR4, PT ;  /* 0x0000000417007c0c */ /* 0x001fe2000bf02070 */
[----:B---3--:R-:W-:-:S12]  /*0760*/  IMAD.U32 R27, RZ, RZ, UR8 ;  /* 0x00000008ff1b7e24 */ /* 0x008fd8000f8e00ff */
[----:B--2---:R0:W-:Y:S04]  /*0770*/  @P0 REDG.E.ADD.STRONG.GPU desc[UR6][R16.64], R25 ;  /* 0x000000191000098e */ /* 0x0041e8000c12e106 */
[----:B----4-:R0:W-:Y:S01]  /*0780*/  @P0 REDG.E.ADD.STRONG.GPU desc[UR6][R14.64], R27 ;  /* 0x0000001b0e00098e */ /* 0x0101e2000c12e106 */
[----:B------:R-:W-:Y:S02]  /*0790*/  MOV R23, R20 ;  /* 0x0000001400177202 */ /* 0x000fe40000000f00 */
[----:B------:R-:W-:-:S07]  /*07a0*/  MOV R22, R21 ;  /* 0x0000001500167202 */ /* 0x000fce0000000f00 */
.L_x_21:
[----:B------:R-:W-:Y:S05]  /*07b0*/  BSYNC.RECONVERGENT B0 ;  /* 0x0000000000007941 */ /* 0x000fea0003800200 */
.L_x_18:
[----:B------:R-:W-:Y:S05]  /*07c0*/  WARPSYNC.ALL ;  /* 0x0000000000007948 */ /* 0x000fea0003800000 */
[----:B------:R-:W-:Y:S04]  /*07d0*/  STG.E.64 desc[UR6][R4.64+0x8], R22 ;  /* 0x0000081604007986 */ /* 0x000fe8000c101b06 */
[----:B------:R-:W-:Y:S04]  /*07e0*/  STG.E.64 desc[UR6][R4.64+0x10], R12 ;  /* 0x0000100c04007986 */ /* 0x000fe8000c101b06 */
[----:B-----5:R-:W-:Y:S04]  /*07f0*/  STG.E.64 desc[UR6][R4.64+0x18], R8 ;  /* 0x0000180804007986 */ /* 0x020fe8000c101b06 */
[----:B------:R-:W-:Y:S04]  /*0800*/  STG.E.64 desc[UR6][R4.64+0x28], R6 ;  /* 0x0000280604007986 */ /* 0x000fe8000c101b06 */
[----:B------:R-:W-:Y:S04]  /*0810*/  STG.E desc[UR6][R4.64+0x20], R19 ;  /* 0x0000201304007986 */ /* 0x000fe8000c101906 */
[----:B------:R-:W-:Y:S01]  /*0820*/  STG.E.64 desc[UR6][R4.64], R10 ;  /* 0x0000000a04007986 */ /* 0x000fe2000c101b06 */
[----:B------:R-:W-:Y:S05]  /*0830*/  EXIT ;  /* 0x000000000000794d */ /* 0x000fea0003800000 */
.L_x_22:
        /* <DEDUP_REMOVED lines=12> */
.L_x_25:


//--------------------- .nv.global.init           --------------------------
	.section	.nv.global.init,"aw",@progbits
	.align	4
.nv.global.init:
	.type		mrg32k3aM1SubSeq,@object
	.size		mrg32k3aM1SubSeq,(mrg32k3aM2SubSeq - mrg32k3aM1SubSeq)
mrg32k3aM1SubSeq:
        /*0000*/ 	.byte	0x0b, 0xcc, 0xee, 0x04, 0x73, 0x29, 0x8b, 0x6f, 0xf6, 0x53, 0x03, 0xf6, 0x23, 0xf6, 0xea, 0xda
        /* <DEDUP_REMOVED lines=125> */
	.type		mrg32k3aM2SubSeq,@object
	.size		mrg32k3aM2SubSeq,(mrg32k3aM1 - mrg32k3aM2SubSeq)
mrg32k3aM2SubSeq:
        /* <DEDUP_REMOVED lines=126> */
	.type		mrg32k3aM1,@object
	.size		mrg32k3aM1,(mrg32k3aM1Seq - mrg32k3aM1)
mrg32k3aM1:
        /* <DEDUP_REMOVED lines=144> */
	.type		mrg32k3aM1Seq,@object
	.size		mrg32k3aM1Seq,(mrg32k3aM2 - mrg32k3aM1Seq)
mrg32k3aM1Seq:
        /* <DEDUP_REMOVED lines=144> */
	.type		mrg32k3aM2,@object
	.size		mrg32k3aM2,(mrg32k3aM2Seq - mrg32k3aM2)
mrg32k3aM2:
        /* <DEDUP_REMOVED lines=144> */
	.type		mrg32k3aM2Seq,@object
	.size		mrg32k3aM2Seq,(precalc_xorwow_matrix - mrg32k3aM2Seq)
mrg32k3aM2Seq:
        /* <DEDUP_REMOVED lines=144> */
	.type		precalc_xorwow_matrix,@object
	.size		precalc_xorwow_matrix,(precalc_xorwow_offset_matrix - precalc_xorwow_matrix)
precalc_xorwow_matrix:
        /* <DEDUP_REMOVED lines=6400> */
	.type		precalc_xorwow_offset_matrix,@object
	.size		precalc_xorwow_offset_matrix,(.L_1 - precalc_xorwow_offset_matrix)
precalc_xorwow_offset_matrix:
        /* <DEDUP_REMOVED lines=6400> */
.L_1:


//--------------------- .nv.shared.reserved.0     --------------------------
	.section	.nv.shared.reserved.0,"aw",@nobits
	.weak		__nv_reservedSMEM_offset_0_alias
	.size		__nv_reservedSMEM_offset_0_alias, 0, 64
	.other		__nv_reservedSMEM_offset_0_alias,@"STO_CUDA_RESERVED_SHARED STV_DEFAULT"
__nv_reservedSMEM_offset_0_alias:
	.zero		0
	.zero		64


//--------------------- .nv.constant0._Z29calculate_initial_observablesPiS_S_ --------------------------
	.section	.nv.constant0._Z29calculate_initial_observablesPiS_S_,"a",@progbits
	.sectionflags	@""
	.align	4
.nv.constant0._Z29calculate_initial_observablesPiS_S_:
	.zero		920


//--------------------- .nv.constant0._Z11init_curandP17curandStateXORWOWm --------------------------
	.section	.nv.constant0._Z11init_curandP17curandStateXORWOWm,"a",@progbits
	.sectionflags	@""
	.align	4
.nv.constant0._Z11init_curandP17curandStateXORWOWm:
	.zero		912


//--------------------- .nv.constant0._Z23ising_metropolis_kernelPiP17curandStateXORWOWfiS_S_ --------------------------
	.section	.nv.constant0._Z23ising_metropolis_kernelPiP17curandStateXORWOWfiS_S_,"a",@progbits
	.sectionflags	@""
	.align	4
.nv.constant0._Z23ising_metropolis_kernelPiP17curandStateXORWOWfiS_S_:
	.zero		936


//--------------------- SYMBOLS --------------------------

	.type		.nv.reservedSmem.offset0,@object
	.size		.nv.reservedSmem.offset0,0x4
